	.target	sm_90a

	.elftype	@"ET_EXEC"


//--------------------- .note.nv.tkinfo           --------------------------
	.section	.note.nv.tkinfo,"",@"SHT_NOTE"
	.sectionflags	@"SHF_NOTE_NV_TKINFO"
	.tkinfo
        /*0018*/ 	.word	0x00000002
        /*0030*/ 	.string	""
        /*0030*/ 	.string	"ptxas"
        /*0030*/ 	.string	"Cuda compilation tools, release 13.0, V13.0.88"
        /*0030*/ 	.string	"Build cuda_13.0.r13.0/compiler.36424714_0"
        /*0030*/ 	.string	"-arch sm_90a -m 64 "



//--------------------- .note.nv.cuinfo           --------------------------
	.section	.note.nv.cuinfo,"",@"SHT_NOTE"
	.sectionflags	@"SHF_NOTE_NV_CUINFO"
        /*0018*/ 	.short	0x0002
        /*001a*/ 	.short	0x005a
        /*001c*/ 	.short	0x0082
	.zero		2


//--------------------- .nv.info                  --------------------------
	.section	.nv.info,"",@"SHT_CUDA_INFO"
	.align	4


	//----- nvinfo : EIATTR_REGCOUNT
	.align		4
        /*0000*/ 	.byte	0x04, 0x2f
        /*0002*/ 	.short	(.L_12 - .L_11)
	.align		4
.L_11:
        /*0004*/ 	.word	index@(_ZN7cutlass13device_kernelINS_4gemm6kernel13GemmUniversalIN4cute5tupleIJiiiiEEENS1_10collective13CollectiveMmaINS1_37MainloopSm90TmaGmmaWarpSpecializedFP8ILi22ENS5_IJNS4_1CILi2EEENSA_ILi1EEESC_EEENS1_32KernelTmaWarpSpecializedPingpongEEENS5_IJNSA_ILi64EEENSA_ILi96EEESG_EEENS_12float_e4m3_tENS5_IJlSC_lEEESJ_SK_NS4_8TiledMMAINS4_8MMA_AtomIJNS4_4SM904GMMA30MMA_64x96x32_F32E4M3E4M3_SS_TNILNSO_7ScaleInE1ELSQ_1EEEEEENS4_6LayoutINS5_IJSC_SC_SC_EEENS5_IJNSA_ILi0EEESV_SV_EEEEENS5_IJNS4_10UnderscoreESY_SY_EEEEENS4_13SM90_TMA_LOADENS4_14ComposedLayoutINS4_7SwizzleILi2ELi4ELi3EEENS4_18smem_ptr_flag_bitsILi8EEENST_INS5_IJNSA_ILi8EEESG_EEENS5_IJSG_SC_EEEEEEEvNS4_8identityENS4_23SM90_TMA_LOAD_MULTICASTES1B_vS1C_EENS_8epilogue10collective6detail29Sm90TmaWarpSpecializedAdapterINS1G_15DefaultEpilogueISJ_SK_SK_NS1F_6thread17LinearCombinationISJ_Li1EffLNS1K_9ScaleType4KindE0ELNS_15FloatRoundStyleE2ESJ_EENS1_15EpilogueDefaultEEEEEvvEEEEvNT_6ParamsE)
        /*0008*/ 	.word	0x000000a8


	//----- nvinfo : EIATTR_FRAME_SIZE
	.align		4
.L_12:
        /*000c*/ 	.byte	0x04, 0x11
        /*000e*/ 	.short	(.L_14 - .L_13)
	.align		4
.L_13:
        /*0010*/ 	.word	index@(_ZN7cutlass13device_kernelINS_4gemm6kernel13GemmUniversalIN4cute5tupleIJiiiiEEENS1_10collective13CollectiveMmaINS1_37MainloopSm90TmaGmmaWarpSpecializedFP8ILi22ENS5_IJNS4_1CILi2EEENSA_ILi1EEESC_EEENS1_32KernelTmaWarpSpecializedPingpongEEENS5_IJNSA_ILi64EEENSA_ILi96EEESG_EEENS_12float_e4m3_tENS5_IJlSC_lEEESJ_SK_NS4_8TiledMMAINS4_8MMA_AtomIJNS4_4SM904GMMA30MMA_64x96x32_F32E4M3E4M3_SS_TNILNSO_7ScaleInE1ELSQ_1EEEEEENS4_6LayoutINS5_IJSC_SC_SC_EEENS5_IJNSA_ILi0EEESV_SV_EEEEENS5_IJNS4_10UnderscoreESY_SY_EEEEENS4_13SM90_TMA_LOADENS4_14ComposedLayoutINS4_7SwizzleILi2ELi4ELi3EEENS4_18smem_ptr_flag_bitsILi8EEENST_INS5_IJNSA_ILi8EEESG_EEENS5_IJSG_SC_EEEEEEEvNS4_8identityENS4_23SM90_TMA_LOAD_MULTICASTES1B_vS1C_EENS_8epilogue10collective6detail29Sm90TmaWarpSpecializedAdapterINS1G_15DefaultEpilogueISJ_SK_SK_NS1F_6thread17LinearCombinationISJ_Li1EffLNS1K_9ScaleType4KindE0ELNS_15FloatRoundStyleE2ESJ_EENS1_15EpilogueDefaultEEEEEvvEEEEvNT_6ParamsE)
        /*0014*/ 	.word	0x00000000


	//----- nvinfo : EIATTR_MIN_STACK_SIZE
	.align		4
.L_14:
        /*0018*/ 	.byte	0x04, 0x12
        /*001a*/ 	.short	(.L_16 - .L_15)
	.align		4
.L_15:
        /*001c*/ 	.word	index@(_ZN7cutlass13device_kernelINS_4gemm6kernel13GemmUniversalIN4cute5tupleIJiiiiEEENS1_10collective13CollectiveMmaINS1_37MainloopSm90TmaGmmaWarpSpecializedFP8ILi22ENS5_IJNS4_1CILi2EEENSA_ILi1EEESC_EEENS1_32KernelTmaWarpSpecializedPingpongEEENS5_IJNSA_ILi64EEENSA_ILi96EEESG_EEENS_12float_e4m3_tENS5_IJlSC_lEEESJ_SK_NS4_8TiledMMAINS4_8MMA_AtomIJNS4_4SM904GMMA30MMA_64x96x32_F32E4M3E4M3_SS_TNILNSO_7ScaleInE1ELSQ_1EEEEEENS4_6LayoutINS5_IJSC_SC_SC_EEENS5_IJNSA_ILi0EEESV_SV_EEEEENS5_IJNS4_10UnderscoreESY_SY_EEEEENS4_13SM90_TMA_LOADENS4_14ComposedLayoutINS4_7SwizzleILi2ELi4ELi3EEENS4_18smem_ptr_flag_bitsILi8EEENST_INS5_IJNSA_ILi8EEESG_EEENS5_IJSG_SC_EEEEEEEvNS4_8identityENS4_23SM90_TMA_LOAD_MULTICASTES1B_vS1C_EENS_8epilogue10collective6detail29Sm90TmaWarpSpecializedAdapterINS1G_15DefaultEpilogueISJ_SK_SK_NS1F_6thread17LinearCombinationISJ_Li1EffLNS1K_9ScaleType4KindE0ELNS_15FloatRoundStyleE2ESJ_EENS1_15EpilogueDefaultEEEEEvvEEEEvNT_6ParamsE)
        /*0020*/ 	.word	0x00000000
.L_16:


//--------------------- .nv.compat                --------------------------
	.section	.nv.compat,"",@"SHT_CUDA_COMPAT_INFO"
	.align	4
        /*0000*/ 	.byte	0x02, 0x09, 0x01, 0x00, 0x02, 0x02, 0x04, 0x00, 0x02, 0x05, 0x05, 0x00, 0x03, 0x07, 0x01, 0x01
        /*0010*/ 	.byte	0x02, 0x03, 0x01, 0x00, 0x02, 0x06, 0x01, 0x00, 0x04, 0x0b, 0x08, 0x00, 0x00, 0x00, 0x00, 0x00
        /*0020*/ 	.byte	0x00, 0x00, 0x00, 0x00


//--------------------- .nv.info._ZN7cutlass13device_kernelINS_4gemm6kernel13GemmUniversalIN4cute5tupleIJiiiiEEENS1_10collective13CollectiveMmaINS1_37MainloopSm90TmaGmmaWarpSpecializedFP8ILi22ENS5_IJNS4_1CILi2EEENSA_ILi1EEESC_EEENS1_32KernelTmaWarpSpecializedPingpongEEENS5_IJNSA_ILi64EEENSA_ILi96EEESG_EEENS_12float_e4m3_tENS5_IJlSC_lEEESJ_SK_NS4_8TiledMMAINS4_8MMA_AtomIJNS4_4SM904GMMA30MMA_64x96x32_F32E4M3E4M3_SS_TNILNSO_7ScaleInE1ELSQ_1EEEEEENS4_6LayoutINS5_IJSC_SC_SC_EEENS5_IJNSA_ILi0EEESV_SV_EEEEENS5_IJNS4_10UnderscoreESY_SY_EEEEENS4_13SM90_TMA_LOADENS4_14ComposedLayoutINS4_7SwizzleILi2ELi4ELi3EEENS4_18smem_ptr_flag_bitsILi8EEENST_INS5_IJNSA_ILi8EEESG_EEENS5_IJSG_SC_EEEEEEEvNS4_8identityENS4_23SM90_TMA_LOAD_MULTICASTES1B_vS1C_EENS_8epilogue10collective6detail29Sm90TmaWarpSpecializedAdapterINS1G_15DefaultEpilogueISJ_SK_SK_NS1F_6thread17LinearCombinationISJ_Li1EffLNS1K_9ScaleType4KindE0ELNS_15FloatRoundStyleE2ESJ_EENS1_15EpilogueDefaultEEEEEvvEEEEvNT_6ParamsE --------------------------
	.section	.nv.info._ZN7cutlass13device_kernelINS_4gemm6kernel13GemmUniversalIN4cute5tupleIJiiiiEEENS1_10collective13CollectiveMmaINS1_37MainloopSm90TmaGmmaWarpSpecializedFP8ILi22ENS5_IJNS4_1CILi2EEENSA_ILi1EEESC_EEENS1_32KernelTmaWarpSpecializedPingpongEEENS5_IJNSA_ILi64EEENSA_ILi96EEESG_EEENS_12float_e4m3_tENS5_IJlSC_lEEESJ_SK_NS4_8TiledMMAINS4_8MMA_AtomIJNS4_4SM904GMMA30MMA_64x96x32_F32E4M3E4M3_SS_TNILNSO_7ScaleInE1ELSQ_1EEEEEENS4_6LayoutINS5_IJSC_SC_SC_EEENS5_IJNSA_ILi0EEESV_SV_EEEEENS5_IJNS4_10UnderscoreESY_SY_EEEEENS4_13SM90_TMA_LOADENS4_14ComposedLayoutINS4_7SwizzleILi2ELi4ELi3EEENS4_18smem_ptr_flag_bitsILi8EEENST_INS5_IJNSA_ILi8EEESG_EEENS5_IJSG_SC_EEEEEEEvNS4_8identityENS4_23SM90_TMA_LOAD_MULTICASTES1B_vS1C_EENS_8epilogue10collective6detail29Sm90TmaWarpSpecializedAdapterINS1G_15DefaultEpilogueISJ_SK_SK_NS1F_6thread17LinearCombinationISJ_Li1EffLNS1K_9ScaleType4KindE0ELNS_15FloatRoundStyleE2ESJ_EENS1_15EpilogueDefaultEEEEEvvEEEEvNT_6ParamsE,"",@"SHT_CUDA_INFO"
	.sectionflags	@""
	.align	4


	//----- nvinfo : EIATTR_CUDA_API_VERSION
	.align		4
        /*0000*/ 	.byte	0x04, 0x37
        /*0002*/ 	.short	(.L_18 - .L_17)
.L_17:
        /*0004*/ 	.word	0x00000082


	//----- nvinfo : EIATTR_KPARAM_INFO
	.align		4
.L_18:
        /*0008*/ 	.byte	0x04, 0x17
        /*000a*/ 	.short	(.L_20 - .L_19)
.L_19:
        /*000c*/ 	.word	0x00000000
        /*0010*/ 	.short	0x0000
        /*0012*/ 	.short	0x0070
        /*0014*/ 	.byte	0x00, 0xf0, 0x01, 0x10


	//----- nvinfo : EIATTR_SPARSE_MMA_MASK
	.align		4
.L_20:
        /*0018*/ 	.byte	0x03, 0x50
        /*001a*/ 	.short	0x0000


	//----- nvinfo : EIATTR_MAXREG_COUNT
	.align		4
        /*001c*/ 	.byte	0x03, 0x1b
        /*001e*/ 	.short	0x00a8


	//----- nvinfo : EIATTR_NUM_BARRIERS
	.align		4
        /*0020*/ 	.byte	0x02, 0x4c
        /*0022*/ 	.byte	0x01
	.zero		1


	//----- nvinfo : EIATTR_MERCURY_ISA_VERSION
	.align		4
        /*0024*/ 	.byte	0x03, 0x5f
        /*0026*/ 	.short	0x0101


	//----- nvinfo : EIATTR_INT_WARP_WIDE_INSTR_OFFSETS
	.align		4
        /*0028*/ 	.byte	0x04, 0x31
        /*002a*/ 	.short	(.L_22 - .L_21)


	//   ....[0]....
.L_21:
        /*002c*/ 	.word	0x00000720


	//   ....[1]....
        /*0030*/ 	.word	0x00000760


	//   ....[2]....
        /*0034*/ 	.word	0x000007a0


	//   ....[3]....
        /*0038*/ 	.word	0x00000840


	//   ....[4]....
        /*003c*/ 	.word	0x00000860


	//   ....[5]....
        /*0040*/ 	.word	0x000008c0


	//   ....[6]....
        /*0044*/ 	.word	0x000009b0


	//   ....[7]....
        /*0048*/ 	.word	0x00000a00


	//   ....[8]....
        /*004c*/ 	.word	0x00002ee0


	//----- nvinfo : EIATTR_COOP_GROUP_MASK_REGIDS
	.align		4
.L_22:
        /*0050*/ 	.byte	0x04, 0x29
        /*0052*/ 	.short	(.L_24 - .L_23)


	//   ....[0]....
.L_23:
        /*0054*/ 	.word	0xffffffff


	//   ....[1]....
        /*0058*/ 	.word	0xffffffff


	//   ....[2]....
        /*005c*/ 	.word	0xffffffff


	//   ....[3]....
        /*0060*/ 	.word	0xffffffff


	//   ....[4]....
        /*0064*/ 	.word	0xffffffff


	//   ....[5]....
        /*0068*/ 	.word	0xffffffff


	//   ....[6]....
        /*006c*/ 	.word	0xffffffff


	//----- nvinfo : EIATTR_COOP_GROUP_INSTR_OFFSETS
	.align		4
.L_24:
        /*0070*/ 	.byte	0x04, 0x28
        /*0072*/ 	.short	(.L_26 - .L_25)


	//   ....[0]....
.L_25:
        /*0074*/ 	.word	0x00000060


	//   ....[1]....
        /*0078*/ 	.word	0x00000070


	//   ....[2]....
        /*007c*/ 	.word	0x00000130


	//   ....[3]....
        /*0080*/ 	.word	0x00000530


	//   ....[4]....
        /*0084*/ 	.word	0x00000570


	//   ....[5]....
        /*0088*/ 	.word	0x000005f0


	//   ....[6]....
        /*008c*/ 	.word	0x00000bc0


	//----- nvinfo : EIATTR_REG_RECONFIG
	.align		4
.L_26:
        /*0090*/ 	.byte	0x01, 0x54
	.zero		2


	//----- nvinfo : EIATTR_MBARRIER_INSTR_OFFSETS
	.align		4
        /*0094*/ 	.byte	0x04, 0x39
        /*0096*/ 	.short	(.L_28 - .L_27)


	//   ....[0]....
.L_27:
        /*0098*/ 	.word	0x00000250
        /*009c*/ 	.word	0x000000ff
        /*00a0*/ 	.word	0x00000000
        /*00a4*/ 	.short	0x0100
        /*00a6*/ 	.byte	0x08
	.zero		1


	//   ....[1]....
        /*00a8*/ 	.word	0x00000260
        /*00ac*/ 	.word	0x000000ff
        /*00b0*/ 	.word	0x000000b0
        /*00b4*/ 	.short	0x0100
        /*00b6*/ 	.byte	0x08
	.zero		1


	//   ....[2]....
        /*00b8*/ 	.word	0x00000270
        /*00bc*/ 	.word	0x000000ff
        /*00c0*/ 	.word	0x00000008
        /*00c4*/ 	.short	0x0100
        /*00c6*/ 	.byte	0x08
	.zero		1


	//   ....[3]....
        /*00c8*/ 	.word	0x00000280
        /*00cc*/ 	.word	0x000000ff
        /*00d0*/ 	.word	0x000000b8
        /*00d4*/ 	.short	0x0100
        /*00d6*/ 	.byte	0x08
	.zero		1


	//   ....[4]....
        /*00d8*/ 	.word	0x00000290
        /*00dc*/ 	.word	0x000000ff
        /*00e0*/ 	.word	0x00000010
        /*00e4*/ 	.short	0x0100
        /*00e6*/ 	.byte	0x08
	.zero		1


	//   ....[5]....
        /*00e8*/ 	.word	0x000002a0
        /*00ec*/ 	.word	0x000000ff
        /*00f0*/ 	.word	0x000000c0
        /*00f4*/ 	.short	0x0100
        /*00f6*/ 	.byte	0x08
	.zero		1


	//   ....[6]....
        /*00f8*/ 	.word	0x000002b0
        /*00fc*/ 	.word	0x000000ff
        /*0100*/ 	.word	0x00000018
        /*0104*/ 	.short	0x0100
        /*0106*/ 	.byte	0x08
	.zero		1


	//   ....[7]....
        /*0108*/ 	.word	0x000002c0
        /*010c*/ 	.word	0x000000ff
        /*0110*/ 	.word	0x000000c8
        /*0114*/ 	.short	0x0100
        /*0116*/ 	.byte	0x08
	.zero		1


	//   ....[8]....
        /*0118*/ 	.word	0x000002d0
        /*011c*/ 	.word	0x000000ff
        /*0120*/ 	.word	0x00000020
        /*0124*/ 	.short	0x0100
        /*0126*/ 	.byte	0x08
	.zero		1


	//   ....[9]....
        /*0128*/ 	.word	0x000002e0
        /*012c*/ 	.word	0x000000ff
        /*0130*/ 	.word	0x000000d0
        /*0134*/ 	.short	0x0100
        /*0136*/ 	.byte	0x08
	.zero		1


	//   ....[10]....
        /*0138*/ 	.word	0x000002f0
        /*013c*/ 	.word	0x000000ff
        /*0140*/ 	.word	0x00000028
        /*0144*/ 	.short	0x0100
        /*0146*/ 	.byte	0x08
	.zero		1


	//   ....[11]....
        /*0148*/ 	.word	0x00000300
        /*014c*/ 	.word	0x000000ff
        /*0150*/ 	.word	0x000000d8
        /*0154*/ 	.short	0x0100
        /*0156*/ 	.byte	0x08
	.zero		1


	//   ....[12]....
        /*0158*/ 	.word	0x00000310
        /*015c*/ 	.word	0x000000ff
        /*0160*/ 	.word	0x00000030
        /*0164*/ 	.short	0x0100
        /*0166*/ 	.byte	0x08
	.zero		1


	//   ....[13]....
        /*0168*/ 	.word	0x00000320
        /*016c*/ 	.word	0x000000ff
        /*0170*/ 	.word	0x000000e0
        /*0174*/ 	.short	0x0100
        /*0176*/ 	.byte	0x08
	.zero		1


	//   ....[14]....
        /*0178*/ 	.word	0x00000330
        /*017c*/ 	.word	0x000000ff
        /*0180*/ 	.word	0x00000038
        /*0184*/ 	.short	0x0100
        /*0186*/ 	.byte	0x08
	.zero		1


	//   ....[15]....
        /*0188*/ 	.word	0x00000340
        /*018c*/ 	.word	0x000000ff
        /*0190*/ 	.word	0x000000e8
        /*0194*/ 	.short	0x0100
        /*0196*/ 	.byte	0x08
	.zero		1


	//   ....[16]....
        /*0198*/ 	.word	0x00000350
        /*019c*/ 	.word	0x000000ff
        /*01a0*/ 	.word	0x00000040
        /*01a4*/ 	.short	0x0100
        /*01a6*/ 	.byte	0x08
	.zero		1


	//   ....[17]....
        /*01a8*/ 	.word	0x00000360
        /*01ac*/ 	.word	0x000000ff
        /*01b0*/ 	.word	0x000000f0
        /*01b4*/ 	.short	0x0100
        /*01b6*/ 	.byte	0x08
	.zero		1


	//   ....[18]....
        /*01b8*/ 	.word	0x00000370
        /*01bc*/ 	.word	0x000000ff
        /*01c0*/ 	.word	0x00000048
        /*01c4*/ 	.short	0x0100
        /*01c6*/ 	.byte	0x08
	.zero		1


	//   ....[19]....
        /*01c8*/ 	.word	0x00000380
        /*01cc*/ 	.word	0x000000ff
        /*01d0*/ 	.word	0x000000f8
        /*01d4*/ 	.short	0x0100
        /*01d6*/ 	.byte	0x08
	.zero		1


	//   ....[20]....
        /*01d8*/ 	.word	0x00000390
        /*01dc*/ 	.word	0x000000ff
        /*01e0*/ 	.word	0x00000050
        /*01e4*/ 	.short	0x0100
        /*01e6*/ 	.byte	0x08
	.zero		1


	//   ....[21]....
        /*01e8*/ 	.word	0x000003a0
        /*01ec*/ 	.word	0x000000ff
        /*01f0*/ 	.word	0x00000100
        /*01f4*/ 	.short	0x0100
        /*01f6*/ 	.byte	0x08
	.zero		1


	//   ....[22]....
        /*01f8*/ 	.word	0x000003b0
        /*01fc*/ 	.word	0x000000ff
        /*0200*/ 	.word	0x00000058
        /*0204*/ 	.short	0x0100
        /*0206*/ 	.byte	0x08
	.zero		1


	//   ....[23]....
        /*0208*/ 	.word	0x000003c0
        /*020c*/ 	.word	0x000000ff
        /*0210*/ 	.word	0x00000108
        /*0214*/ 	.short	0x0100
        /*0216*/ 	.byte	0x08
	.zero		1


	//   ....[24]....
        /*0218*/ 	.word	0x000003d0
        /*021c*/ 	.word	0x000000ff
        /*0220*/ 	.word	0x00000060
        /*0224*/ 	.short	0x0100
        /*0226*/ 	.byte	0x08
	.zero		1


	//   ....[25]....
        /*0228*/ 	.word	0x000003e0
        /*022c*/ 	.word	0x000000ff
        /*0230*/ 	.word	0x00000110
        /*0234*/ 	.short	0x0100
        /*0236*/ 	.byte	0x08
	.zero		1


	//   ....[26]....
        /*0238*/ 	.word	0x000003f0
        /*023c*/ 	.word	0x000000ff
        /*0240*/ 	.word	0x00000068
        /*0244*/ 	.short	0x0100
        /*0246*/ 	.byte	0x08
	.zero		1


	//   ....[27]....
        /*0248*/ 	.word	0x00000400
        /*024c*/ 	.word	0x000000ff
        /*0250*/ 	.word	0x00000118
        /*0254*/ 	.short	0x0100
        /*0256*/ 	.byte	0x08
	.zero		1


	//   ....[28]....
        /*0258*/ 	.word	0x00000410
        /*025c*/ 	.word	0x000000ff
        /*0260*/ 	.word	0x00000070
        /*0264*/ 	.short	0x0100
        /*0266*/ 	.byte	0x08
	.zero		1


	//   ....[29]....
        /*0268*/ 	.word	0x00000420
        /*026c*/ 	.word	0x000000ff
        /*0270*/ 	.word	0x00000120
        /*0274*/ 	.short	0x0100
        /*0276*/ 	.byte	0x08
	.zero		1


	//   ....[30]....
        /*0278*/ 	.word	0x00000430
        /*027c*/ 	.word	0x000000ff
        /*0280*/ 	.word	0x00000078
        /*0284*/ 	.short	0x0100
        /*0286*/ 	.byte	0x08
	.zero		1


	//   ....[31]....
        /*0288*/ 	.word	0x00000440
        /*028c*/ 	.word	0x000000ff
        /*0290*/ 	.word	0x00000128
        /*0294*/ 	.short	0x0100
        /*0296*/ 	.byte	0x08
	.zero		1


	//   ....[32]....
        /*0298*/ 	.word	0x00000450
        /*029c*/ 	.word	0x000000ff
        /*02a0*/ 	.word	0x00000080
        /*02a4*/ 	.short	0x0100
        /*02a6*/ 	.byte	0x08
	.zero		1


	//   ....[33]....
        /*02a8*/ 	.word	0x00000460
        /*02ac*/ 	.word	0x000000ff
        /*02b0*/ 	.word	0x00000130
        /*02b4*/ 	.short	0x0100
        /*02b6*/ 	.byte	0x08
	.zero		1


	//   ....[34]....
        /*02b8*/ 	.word	0x00000470
        /*02bc*/ 	.word	0x000000ff
        /*02c0*/ 	.word	0x00000088
        /*02c4*/ 	.short	0x0100
        /*02c6*/ 	.byte	0x08
	.zero		1


	//   ....[35]....
        /*02c8*/ 	.word	0x00000480
        /*02cc*/ 	.word	0x000000ff
        /*02d0*/ 	.word	0x00000138
        /*02d4*/ 	.short	0x0100
        /*02d6*/ 	.byte	0x08
	.zero		1


	//   ....[36]....
        /*02d8*/ 	.word	0x00000490
        /*02dc*/ 	.word	0x000000ff
        /*02e0*/ 	.word	0x00000090
        /*02e4*/ 	.short	0x0100
        /*02e6*/ 	.byte	0x08
	.zero		1


	//   ....[37]....
        /*02e8*/ 	.word	0x000004a0
        /*02ec*/ 	.word	0x000000ff
        /*02f0*/ 	.word	0x00000140
        /*02f4*/ 	.short	0x0100
        /*02f6*/ 	.byte	0x08
	.zero		1


	//   ....[38]....
        /*02f8*/ 	.word	0x000004b0
        /*02fc*/ 	.word	0x000000ff
        /*0300*/ 	.word	0x00000098
        /*0304*/ 	.short	0x0100
        /*0306*/ 	.byte	0x08
	.zero		1


	//   ....[39]....
        /*0308*/ 	.word	0x000004c0
        /*030c*/ 	.word	0x000000ff
        /*0310*/ 	.word	0x00000148
        /*0314*/ 	.short	0x0100
        /*0316*/ 	.byte	0x08
	.zero		1


	//   ....[40]....
        /*0318*/ 	.word	0x000004d0
        /*031c*/ 	.word	0x000000ff
        /*0320*/ 	.word	0x000000a0
        /*0324*/ 	.short	0x0100
        /*0326*/ 	.byte	0x08
	.zero		1


	//   ....[41]....
        /*0328*/ 	.word	0x000004e0
        /*032c*/ 	.word	0x000000ff
        /*0330*/ 	.word	0x00000150
        /*0334*/ 	.short	0x0100
        /*0336*/ 	.byte	0x08
	.zero		1


	//   ....[42]....
        /*0338*/ 	.word	0x000004f0
        /*033c*/ 	.word	0x000000ff
        /*0340*/ 	.word	0x000000a8
        /*0344*/ 	.short	0x0100
        /*0346*/ 	.byte	0x08
	.zero		1


	//   ....[43]....
        /*0348*/ 	.word	0x00000500
        /*034c*/ 	.word	0x000000ff
        /*0350*/ 	.word	0x00000158
        /*0354*/ 	.short	0x0100
        /*0356*/ 	.byte	0x08
	.zero		1


	//   ....[44]....
        /*0358*/ 	.word	0x00000a30
        /*035c*/ 	.word	0x000000ff
        /*0360*/ 	.word	0x00000190
        /*0364*/ 	.short	0x0100
        /*0366*/ 	.byte	0x08
	.zero		1


	//   ....[45]....
        /*0368*/ 	.word	0x00000ad0
        /*036c*/ 	.word	0x000000ff
        /*0370*/ 	.word	0x00000198
        /*0374*/ 	.short	0x0100
        /*0376*/ 	.byte	0x08
	.zero		1


	//   ....[46]....
        /*0378*/ 	.word	0x00000b40
        /*037c*/ 	.word	0x000000ff
        /*0380*/ 	.word	0x00000170
        /*0384*/ 	.short	0x0100
        /*0386*/ 	.byte	0x09
	.zero		1


	//   ....[47]....
        /*0388*/ 	.word	0x00000b50
        /*038c*/ 	.word	0x000000ff
        /*0390*/ 	.word	0x00000178
        /*0394*/ 	.short	0x0100
        /*0396*/ 	.byte	0x09
	.zero		1


	//   ....[48]....
        /*0398*/ 	.word	0x00000b60
        /*039c*/ 	.word	0x000000ff
        /*03a0*/ 	.word	0x00000180
        /*03a4*/ 	.short	0x0100
        /*03a6*/ 	.byte	0x09
	.zero		1


	//   ....[49]....
        /*03a8*/ 	.word	0x00000b70
        /*03ac*/ 	.word	0x000000ff
        /*03b0*/ 	.word	0x00000188
        /*03b4*/ 	.short	0x0100
        /*03b6*/ 	.byte	0x09
	.zero		1


	//   ....[50]....
        /*03b8*/ 	.word	0x000018d0
        /*03bc*/ 	.word	0x000000ff
        /*03c0*/ 	.word	0xfffffff8
        /*03c4*/ 	.short	0x010a
        /*03c6*/ 	.byte	0x0f
	.zero		1


	//   ....[51]....
        /*03c8*/ 	.word	0x00001ca0
        /*03cc*/ 	.word	0x000000ff
        /*03d0*/ 	.word	0x00000000
        /*03d4*/ 	.short	0x010a
        /*03d6*/ 	.byte	0x06
	.zero		1


	//   ....[52]....
        /*03d8*/ 	.word	0x00001ce0
        /*03dc*/ 	.word	0x000000ff
        /*03e0*/ 	.word	0x00000000
        /*03e4*/ 	.short	0x010a
        /*03e6*/ 	.byte	0x06
	.zero		1


	//   ....[53]....
        /*03e8*/ 	.word	0x00002450
        /*03ec*/ 	.word	0x000000ff
        /*03f0*/ 	.word	0x00000000
        /*03f4*/ 	.short	0x010a
        /*03f6*/ 	.byte	0x09
	.zero		1


	//   ....[54]....
        /*03f8*/ 	.word	0x00002490
        /*03fc*/ 	.word	0x000000ff
        /*0400*/ 	.word	0x00000000
        /*0404*/ 	.short	0x010a
        /*0406*/ 	.byte	0x09
	.zero		1


	//   ....[55]....
        /*0408*/ 	.word	0x000029f0
        /*040c*/ 	.word	0x00000013
        /*0410*/ 	.word	0x00000000
        /*0414*/ 	.short	0x0101
        /*0416*/ 	.byte	0x3f
	.zero		1


	//   ....[56]....
        /*0418*/ 	.word	0x00002e70
        /*041c*/ 	.word	0x00000011
        /*0420*/ 	.word	0x00000000
        /*0424*/ 	.short	0x0101
        /*0426*/ 	.byte	0x15
	.zero		1


	//   ....[57]....
        /*0428*/ 	.word	0x00002f80
        /*042c*/ 	.word	0x00000011
        /*0430*/ 	.word	0x00000000
        /*0434*/ 	.short	0x0101
        /*0436*/ 	.byte	0x3f
	.zero		1


	//   ....[58]....
        /*0438*/ 	.word	0x00003040
        /*043c*/ 	.word	0x000000ff
        /*0440*/ 	.word	0x00000008
        /*0444*/ 	.short	0x010a
        /*0446*/ 	.byte	0x0f
	.zero		1


	//   ....[59]....
        /*0448*/ 	.word	0x000067e0
        /*044c*/ 	.word	0x00000004
        /*0450*/ 	.word	0x00000000
        /*0454*/ 	.short	0x0101
        /*0456*/ 	.byte	0x15
	.zero		1


	//   ....[60]....
        /*0458*/ 	.word	0x000070f0
        /*045c*/ 	.word	0x00000013
        /*0460*/ 	.word	0x000000b0
        /*0464*/ 	.short	0x010a
        /*0466*/ 	.byte	0x3f
	.zero		1


	//   ....[61]....
        /*0468*/ 	.word	0x00007480
        /*046c*/ 	.word	0x0000000a
        /*0470*/ 	.word	0x00000198
        /*0474*/ 	.short	0x0101
        /*0476*/ 	.byte	0x3f
	.zero		1


	//   ....[62]....
        /*0478*/ 	.word	0x00007be0
        /*047c*/ 	.word	0x00000005
        /*0480*/ 	.word	0x00000000
        /*0484*/ 	.short	0x010a
        /*0486*/ 	.byte	0x3f
	.zero		1


	//   ....[63]....
        /*0488*/ 	.word	0x00007c60
        /*048c*/ 	.word	0x00000007
        /*0490*/ 	.word	0x00000000
        /*0494*/ 	.short	0x010a
        /*0496*/ 	.byte	0x3f
	.zero		1


	//   ....[64]....
        /*0498*/ 	.word	0x00007cf0
        /*049c*/ 	.word	0x00000006
        /*04a0*/ 	.word	0x00000000
        /*04a4*/ 	.short	0x010a
        /*04a6*/ 	.byte	0x3f
	.zero		1


	//   ....[65]....
        /*04a8*/ 	.word	0x00007d80
        /*04ac*/ 	.word	0x00000009
        /*04b0*/ 	.word	0x00000000
        /*04b4*/ 	.short	0x010a
        /*04b6*/ 	.byte	0x3f
	.zero		1


	//   ....[66]....
        /*04b8*/ 	.word	0x00007e10
        /*04bc*/ 	.word	0x00000006
        /*04c0*/ 	.word	0x00000000
        /*04c4*/ 	.short	0x010a
        /*04c6*/ 	.byte	0x3f
	.zero		1


	//   ....[67]....
        /*04c8*/ 	.word	0x00007ea0
        /*04cc*/ 	.word	0x00000009
        /*04d0*/ 	.word	0x00000000
        /*04d4*/ 	.short	0x010a
        /*04d6*/ 	.byte	0x3f
	.zero		1


	//   ....[68]....
        /*04d8*/ 	.word	0x00007f30
        /*04dc*/ 	.word	0x00000006
        /*04e0*/ 	.word	0x00000000
        /*04e4*/ 	.short	0x010a
        /*04e6*/ 	.byte	0x3f
	.zero		1


	//   ....[69]....
        /*04e8*/ 	.word	0x00007fc0
        /*04ec*/ 	.word	0x00000009
        /*04f0*/ 	.word	0x00000000
        /*04f4*/ 	.short	0x010a
        /*04f6*/ 	.byte	0x3f
	.zero		1


	//   ....[70]....
        /*04f8*/ 	.word	0x00008050
        /*04fc*/ 	.word	0x00000006
        /*0500*/ 	.word	0x00000000
        /*0504*/ 	.short	0x010a
        /*0506*/ 	.byte	0x3f
	.zero		1


	//   ....[71]....
        /*0508*/ 	.word	0x000080e0
        /*050c*/ 	.word	0x00000009
        /*0510*/ 	.word	0x00000000
        /*0514*/ 	.short	0x010a
        /*0516*/ 	.byte	0x3f
	.zero		1


	//   ....[72]....
        /*0518*/ 	.word	0x00008170
        /*051c*/ 	.word	0x00000006
        /*0520*/ 	.word	0x00000000
        /*0524*/ 	.short	0x010a
        /*0526*/ 	.byte	0x3f
	.zero		1


	//   ....[73]....
        /*0528*/ 	.word	0x00008200
        /*052c*/ 	.word	0x00000009
        /*0530*/ 	.word	0x00000000
        /*0534*/ 	.short	0x010a
        /*0536*/ 	.byte	0x3f
	.zero		1


	//   ....[74]....
        /*0538*/ 	.word	0x00008290
        /*053c*/ 	.word	0x00000006
        /*0540*/ 	.word	0x00000000
        /*0544*/ 	.short	0x010a
        /*0546*/ 	.byte	0x3f
	.zero		1


	//   ....[75]....
        /*0548*/ 	.word	0x00008320
        /*054c*/ 	.word	0x00000009
        /*0550*/ 	.word	0x00000000
        /*0554*/ 	.short	0x010a
        /*0556*/ 	.byte	0x3f
	.zero		1


	//   ....[76]....
        /*0558*/ 	.word	0x000083b0
        /*055c*/ 	.word	0x00000006
        /*0560*/ 	.word	0x00000000
        /*0564*/ 	.short	0x010a
        /*0566*/ 	.byte	0x3f
	.zero		1


	//   ....[77]....
        /*0568*/ 	.word	0x00008440
        /*056c*/ 	.word	0x00000009
        /*0570*/ 	.word	0x00000000
        /*0574*/ 	.short	0x010a
        /*0576*/ 	.byte	0x3f
	.zero		1


	//   ....[78]....
        /*0578*/ 	.word	0x000084d0
        /*057c*/ 	.word	0x00000006
        /*0580*/ 	.word	0x00000000
        /*0584*/ 	.short	0x010a
        /*0586*/ 	.byte	0x3f
	.zero		1


	//   ....[79]....
        /*0588*/ 	.word	0x00008560
        /*058c*/ 	.word	0x00000009
        /*0590*/ 	.word	0x00000000
        /*0594*/ 	.short	0x010a
        /*0596*/ 	.byte	0x3f
	.zero		1


	//   ....[80]....
        /*0598*/ 	.word	0x000085f0
        /*059c*/ 	.word	0x00000006
        /*05a0*/ 	.word	0x00000000
        /*05a4*/ 	.short	0x010a
        /*05a6*/ 	.byte	0x3f
	.zero		1


	//   ....[81]....
        /*05a8*/ 	.word	0x00008680
        /*05ac*/ 	.word	0x00000009
        /*05b0*/ 	.word	0x00000000
        /*05b4*/ 	.short	0x010a
        /*05b6*/ 	.byte	0x3f
	.zero		1


	//   ....[82]....
        /*05b8*/ 	.word	0x00008710
        /*05bc*/ 	.word	0x00000006
        /*05c0*/ 	.word	0x00000000
        /*05c4*/ 	.short	0x010a
        /*05c6*/ 	.byte	0x3f
	.zero		1


	//   ....[83]....
        /*05c8*/ 	.word	0x000087a0
        /*05cc*/ 	.word	0x00000003
        /*05d0*/ 	.word	0x00000000
        /*05d4*/ 	.short	0x010a
        /*05d6*/ 	.byte	0x3f
	.zero		1


	//   ....[84]....
        /*05d8*/ 	.word	0x00008810
        /*05dc*/ 	.word	0x00000011
        /*05e0*/ 	.word	0xfffffff8
        /*05e4*/ 	.short	0x010a
        /*05e6*/ 	.byte	0x3f
	.zero		1


	//   ....[85]....
        /*05e8*/ 	.word	0x00008870
        /*05ec*/ 	.word	0x00000011
        /*05f0*/ 	.word	0x00000000
        /*05f4*/ 	.short	0x010a
        /*05f6*/ 	.byte	0x3f
	.zero		1


	//   ....[86]....
        /*05f8*/ 	.word	0x000088d0
        /*05fc*/ 	.word	0x00000013
        /*0600*/ 	.word	0x00000000
        /*0604*/ 	.short	0x010a
        /*0606*/ 	.byte	0x3f
	.zero		1


	//   ....[87]....
        /*0608*/ 	.word	0x00008930
        /*060c*/ 	.word	0x00000011
        /*0610*/ 	.word	0x00000008
        /*0614*/ 	.short	0x010a
        /*0616*/ 	.byte	0x3f
	.zero		1


	//   ....[88]....
        /*0618*/ 	.word	0x00008a00
        /*061c*/ 	.word	0x00000013
        /*0620*/ 	.word	0x000000b0
        /*0624*/ 	.short	0x010a
        /*0626*/ 	.byte	0x3f
	.zero		1


	//   ....[89]....
        /*0628*/ 	.word	0x00008ae0
        /*062c*/ 	.word	0x00000005
        /*0630*/ 	.word	0x00000000
        /*0634*/ 	.short	0x010a
        /*0636*/ 	.byte	0x3f
	.zero		1


	//   ....[90]....
        /*0638*/ 	.word	0x00008b30
        /*063c*/ 	.word	0x00000007
        /*0640*/ 	.word	0x00000000
        /*0644*/ 	.short	0x010a
        /*0646*/ 	.byte	0x3f
	.zero		1


	//   ....[91]....
        /*0648*/ 	.word	0x00008b80
        /*064c*/ 	.word	0x00000006
        /*0650*/ 	.word	0x00000000
        /*0654*/ 	.short	0x010a
        /*0656*/ 	.byte	0x3f
	.zero		1


	//   ....[92]....
        /*0658*/ 	.word	0x00008bd0
        /*065c*/ 	.word	0x00000009
        /*0660*/ 	.word	0x00000000
        /*0664*/ 	.short	0x010a
        /*0666*/ 	.byte	0x3f
	.zero		1


	//   ....[93]....
        /*0668*/ 	.word	0x00008c20
        /*066c*/ 	.word	0x00000006
        /*0670*/ 	.word	0x00000000
        /*0674*/ 	.short	0x010a
        /*0676*/ 	.byte	0x3f
	.zero		1


	//   ....[94]....
        /*0678*/ 	.word	0x00008c70
        /*067c*/ 	.word	0x00000009
        /*0680*/ 	.word	0x00000000
        /*0684*/ 	.short	0x010a
        /*0686*/ 	.byte	0x3f
	.zero		1


	//   ....[95]....
        /*0688*/ 	.word	0x00008cc0
        /*068c*/ 	.word	0x00000006
        /*0690*/ 	.word	0x00000000
        /*0694*/ 	.short	0x010a
        /*0696*/ 	.byte	0x3f
	.zero		1


	//   ....[96]....
        /*0698*/ 	.word	0x00008d10
        /*069c*/ 	.word	0x00000009
        /*06a0*/ 	.word	0x00000000
        /*06a4*/ 	.short	0x010a
        /*06a6*/ 	.byte	0x3f
	.zero		1


	//   ....[97]....
        /*06a8*/ 	.word	0x00008d60
        /*06ac*/ 	.word	0x00000006
        /*06b0*/ 	.word	0x00000000
        /*06b4*/ 	.short	0x010a
        /*06b6*/ 	.byte	0x3f
	.zero		1


	//   ....[98]....
        /*06b8*/ 	.word	0x00008db0
        /*06bc*/ 	.word	0x00000009
        /*06c0*/ 	.word	0x00000000
        /*06c4*/ 	.short	0x010a
        /*06c6*/ 	.byte	0x3f
	.zero		1


	//   ....[99]....
        /*06c8*/ 	.word	0x00008e00
        /*06cc*/ 	.word	0x00000006
        /*06d0*/ 	.word	0x00000000
        /*06d4*/ 	.short	0x010a
        /*06d6*/ 	.byte	0x3f
	.zero		1


	//   ....[100]....
        /*06d8*/ 	.word	0x00008e50
        /*06dc*/ 	.word	0x00000009
        /*06e0*/ 	.word	0x00000000
        /*06e4*/ 	.short	0x010a
        /*06e6*/ 	.byte	0x3f
	.zero		1


	//   ....[101]....
        /*06e8*/ 	.word	0x00008ea0
        /*06ec*/ 	.word	0x00000006
        /*06f0*/ 	.word	0x00000000
        /*06f4*/ 	.short	0x010a
        /*06f6*/ 	.byte	0x3f
	.zero		1


	//   ....[102]....
        /*06f8*/ 	.word	0x00008ef0
        /*06fc*/ 	.word	0x00000009
        /*0700*/ 	.word	0x00000000
        /*0704*/ 	.short	0x010a
        /*0706*/ 	.byte	0x3f
	.zero		1


	//   ....[103]....
        /*0708*/ 	.word	0x00008f40
        /*070c*/ 	.word	0x00000006
        /*0710*/ 	.word	0x00000000
        /*0714*/ 	.short	0x010a
        /*0716*/ 	.byte	0x3f
	.zero		1


	//   ....[104]....
        /*0718*/ 	.word	0x00008f90
        /*071c*/ 	.word	0x00000009
        /*0720*/ 	.word	0x00000000
        /*0724*/ 	.short	0x010a
        /*0726*/ 	.byte	0x3f
	.zero		1


	//   ....[105]....
        /*0728*/ 	.word	0x00008fe0
        /*072c*/ 	.word	0x00000006
        /*0730*/ 	.word	0x00000000
        /*0734*/ 	.short	0x010a
        /*0736*/ 	.byte	0x3f
	.zero		1


	//   ....[106]....
        /*0738*/ 	.word	0x00009030
        /*073c*/ 	.word	0x00000009
        /*0740*/ 	.word	0x00000000
        /*0744*/ 	.short	0x010a
        /*0746*/ 	.byte	0x3f
	.zero		1


	//   ....[107]....
        /*0748*/ 	.word	0x00009080
        /*074c*/ 	.word	0x00000006
        /*0750*/ 	.word	0x00000000
        /*0754*/ 	.short	0x010a
        /*0756*/ 	.byte	0x3f
	.zero		1


	//   ....[108]....
        /*0758*/ 	.word	0x000090d0
        /*075c*/ 	.word	0x00000009
        /*0760*/ 	.word	0x00000000
        /*0764*/ 	.short	0x010a
        /*0766*/ 	.byte	0x3f
	.zero		1


	//   ....[109]....
        /*0768*/ 	.word	0x00009120
        /*076c*/ 	.word	0x00000006
        /*0770*/ 	.word	0x00000000
        /*0774*/ 	.short	0x010a
        /*0776*/ 	.byte	0x3f
	.zero		1


	//----- nvinfo : EIATTR_NUM_MBARRIERS
	.align		4
.L_28:
        /*0778*/ 	.byte	0x03, 0x38
        /*077a*/ 	.short	0x0032


	//----- nvinfo : EIATTR_EXIT_INSTR_OFFSETS
	.align		4
        /*077c*/ 	.byte	0x04, 0x1c
        /*077e*/ 	.short	(.L_30 - .L_29)


	//   ....[0]....
.L_29:
        /*0780*/ 	.word	0x00001610


	//   ....[1]....
        /*0784*/ 	.word	0x00001670


	//   ....[2]....
        /*0788*/ 	.word	0x00006df0


	//   ....[3]....
        /*078c*/ 	.word	0x00006e20


	//   ....[4]....
        /*0790*/ 	.word	0x000087f0


	//----- nvinfo : EIATTR_MAX_THREADS
	.align		4
.L_30:
        /*0794*/ 	.byte	0x04, 0x05
        /*0796*/ 	.short	(.L_32 - .L_31)
.L_31:
        /*0798*/ 	.word	0x00000180
        /*079c*/ 	.word	0x00000001
        /*07a0*/ 	.word	0x00000001


	//----- nvinfo : EIATTR_CRS_STACK_SIZE
	.align		4
.L_32:
        /*07a4*/ 	.byte	0x04, 0x1e
        /*07a6*/ 	.short	(.L_34 - .L_33)
.L_33:
        /*07a8*/ 	.word	0x00000000


	//----- nvinfo : EIATTR_CBANK_PARAM_SIZE
	.align		4
.L_34:
        /*07ac*/ 	.byte	0x03, 0x19
        /*07ae*/ 	.short	0x0470


	//----- nvinfo : EIATTR_PARAM_CBANK
	.align		4
        /*07b0*/ 	.byte	0x04, 0x0a
        /*07b2*/ 	.short	(.L_36 - .L_35)
	.align		4
.L_35:
        /*07b4*/ 	.word	index@(.nv.constant0._ZN7cutlass13device_kernelINS_4gemm6kernel13GemmUniversalIN4cute5tupleIJiiiiEEENS1_10collective13CollectiveMmaINS1_37MainloopSm90TmaGmmaWarpSpecializedFP8ILi22ENS5_IJNS4_1CILi2EEENSA_ILi1EEESC_EEENS1_32KernelTmaWarpSpecializedPingpongEEENS5_IJNSA_ILi64EEENSA_ILi96EEESG_EEENS_12float_e4m3_tENS5_IJlSC_lEEESJ_SK_NS4_8TiledMMAINS4_8MMA_AtomIJNS4_4SM904GMMA30MMA_64x96x32_F32E4M3E4M3_SS_TNILNSO_7ScaleInE1ELSQ_1EEEEEENS4_6LayoutINS5_IJSC_SC_SC_EEENS5_IJNSA_ILi0EEESV_SV_EEEEENS5_IJNS4_10UnderscoreESY_SY_EEEEENS4_13SM90_TMA_LOADENS4_14ComposedLayoutINS4_7SwizzleILi2ELi4ELi3EEENS4_18smem_ptr_flag_bitsILi8EEENST_INS5_IJNSA_ILi8EEESG_EEENS5_IJSG_SC_EEEEEEEvNS4_8identityENS4_23SM90_TMA_LOAD_MULTICASTES1B_vS1C_EENS_8epilogue10collective6detail29Sm90TmaWarpSpecializedAdapterINS1G_15DefaultEpilogueISJ_SK_SK_NS1F_6thread17LinearCombinationISJ_Li1EffLNS1K_9ScaleType4KindE0ELNS_15FloatRoundStyleE2ESJ_EENS1_15EpilogueDefaultEEEEEvvEEEEvNT_6ParamsE)
        /*07b8*/ 	.short	0x0210
        /*07ba*/ 	.short	0x0470


	//----- nvinfo : EIATTR_SW_WAR
	.align		4
.L_36:
        /*07bc*/ 	.byte	0x04, 0x36
        /*07be*/ 	.short	(.L_38 - .L_37)
.L_37:
        /*07c0*/ 	.word	0x00000008
.L_38:


//--------------------- .nv.callgraph             --------------------------
	.section	.nv.callgraph,"",@"SHT_CUDA_CALLGRAPH"
	.align	4
	.sectionentsize	8
	.align		4
        /*0000*/ 	.word	0x00000000
	.align		4
        /*0004*/ 	.word	0xffffffff
	.align		4
        /*0008*/ 	.word	0x00000000
	.align		4
        /*000c*/ 	.word	0xfffffffe
	.align		4
        /*0010*/ 	.word	0x00000000
	.align		4
        /*0014*/ 	.word	0xfffffffd
	.align		4
        /*0018*/ 	.word	0x00000000
	.align		4
        /*001c*/ 	.word	0xfffffffc


//--------------------- .nv.constant4             --------------------------
	.section	.nv.constant4,"a",@progbits
	.align	8
	.align		8
.nv.constant4:
        /*0000*/ 	.dword	_ZN39_INTERNAL_d616ddd0_4_k_cu_62166104_36914cuda3std3__45__cpo5beginE
	.align		8
        /*0008*/ 	.dword	_ZN39_INTERNAL_d616ddd0_4_k_cu_62166104_36914cuda3std3__45__cpo3endE
	.align		8
        /*0010*/ 	.dword	_ZN39_INTERNAL_d616ddd0_4_k_cu_62166104_36914cuda3std3__45__cpo6cbeginE
	.align		8
        /*0018*/ 	.dword	_ZN39_INTERNAL_d616ddd0_4_k_cu_62166104_36914cuda3std3__45__cpo4cendE
	.align		8
        /*0020*/ 	.dword	_ZN39_INTERNAL_d616ddd0_4_k_cu_62166104_36914cuda3std3__441_GLOBAL__N__d616ddd0_4_k_cu_62166104_36916ignoreE
	.align		8
        /*0028*/ 	.dword	_ZN39_INTERNAL_d616ddd0_4_k_cu_62166104_36914cuda3std3__419piecewise_constructE
	.align		8
        /*0030*/ 	.dword	_ZN39_INTERNAL_d616ddd0_4_k_cu_62166104_36914cuda3std3__48in_placeE
	.align		8
        /*0038*/ 	.dword	_ZN39_INTERNAL_d616ddd0_4_k_cu_62166104_36914cuda3std6ranges3__45__cpo4swapE
	.align		8
        /*0040*/ 	.dword	_ZN39_INTERNAL_d616ddd0_4_k_cu_62166104_36914cuda3std6ranges3__45__cpo9iter_moveE
	.align		8
        /*0048*/ 	.dword	_ZN39_INTERNAL_d616ddd0_4_k_cu_62166104_36914cute7productE
	.align		8
        /*0050*/ 	.dword	_ZN39_INTERNAL_d616ddd0_4_k_cu_62166104_36914cute1_E


//--------------------- .text._ZN7cutlass13device_kernelINS_4gemm6kernel13GemmUniversalIN4cute5tupleIJiiiiEEENS1_10collective13CollectiveMmaINS1_37MainloopSm90TmaGmmaWarpSpecializedFP8ILi22ENS5_IJNS4_1CILi2EEENSA_ILi1EEESC_EEENS1_32KernelTmaWarpSpecializedPingpongEEENS5_IJNSA_ILi64EEENSA_ILi96EEESG_EEENS_12float_e4m3_tENS5_IJlSC_lEEESJ_SK_NS4_8TiledMMAINS4_8MMA_AtomIJNS4_4SM904GMMA30MMA_64x96x32_F32E4M3E4M3_SS_TNILNSO_7ScaleInE1ELSQ_1EEEEEENS4_6LayoutINS5_IJSC_SC_SC_EEENS5_IJNSA_ILi0EEESV_SV_EEEEENS5_IJNS4_10UnderscoreESY_SY_EEEEENS4_13SM90_TMA_LOADENS4_14ComposedLayoutINS4_7SwizzleILi2ELi4ELi3EEENS4_18smem_ptr_flag_bitsILi8EEENST_INS5_IJNSA_ILi8EEESG_EEENS5_IJSG_SC_EEEEEEEvNS4_8identityENS4_23SM90_TMA_LOAD_MULTICASTES1B_vS1C_EENS_8epilogue10collective6detail29Sm90TmaWarpSpecializedAdapterINS1G_15DefaultEpilogueISJ_SK_SK_NS1F_6thread17LinearCombinationISJ_Li1EffLNS1K_9ScaleType4KindE0ELNS_15FloatRoundStyleE2ESJ_EENS1_15EpilogueDefaultEEEEEvvEEEEvNT_6ParamsE --------------------------
	.section	.text._ZN7cutlass13device_kernelINS_4gemm6kernel13GemmUniversalIN4cute5tupleIJiiiiEEENS1_10collective13CollectiveMmaINS1_37MainloopSm90TmaGmmaWarpSpecializedFP8ILi22ENS5_IJNS4_1CILi2EEENSA_ILi1EEESC_EEENS1_32KernelTmaWarpSpecializedPingpongEEENS5_IJNSA_ILi64EEENSA_ILi96EEESG_EEENS_12float_e4m3_tENS5_IJlSC_lEEESJ_SK_NS4_8TiledMMAINS4_8MMA_AtomIJNS4_4SM904GMMA30MMA_64x96x32_F32E4M3E4M3_SS_TNILNSO_7ScaleInE1ELSQ_1EEEEEENS4_6LayoutINS5_IJSC_SC_SC_EEENS5_IJNSA_ILi0EEESV_SV_EEEEENS5_IJNS4_10UnderscoreESY_SY_EEEEENS4_13SM90_TMA_LOADENS4_14ComposedLayoutINS4_7SwizzleILi2ELi4ELi3EEENS4_18smem_ptr_flag_bitsILi8EEENST_INS5_IJNSA_ILi8EEESG_EEENS5_IJSG_SC_EEEEEEEvNS4_8identityENS4_23SM90_TMA_LOAD_MULTICASTES1B_vS1C_EENS_8epilogue10collective6detail29Sm90TmaWarpSpecializedAdapterINS1G_15DefaultEpilogueISJ_SK_SK_NS1F_6thread17LinearCombinationISJ_Li1EffLNS1K_9ScaleType4KindE0ELNS_15FloatRoundStyleE2ESJ_EENS1_15EpilogueDefaultEEEEEvvEEEEvNT_6ParamsE,"ax",@progbits
	.align	128
.text._ZN7cutlass13device_kernelINS_4gemm6kernel13GemmUniversalIN4cute5tupleIJiiiiEEENS1_10collective13CollectiveMmaINS1_37MainloopSm90TmaGmmaWarpSpecializedFP8ILi22ENS5_IJNS4_1CILi2EEENSA_ILi1EEESC_EEENS1_32KernelTmaWarpSpecializedPingpongEEENS5_IJNSA_ILi64EEENSA_ILi96EEESG_EEENS_12float_e4m3_tENS5_IJlSC_lEEESJ_SK_NS4_8TiledMMAINS4_8MMA_AtomIJNS4_4SM904GMMA30MMA_64x96x32_F32E4M3E4M3_SS_TNILNSO_7ScaleInE1ELSQ_1EEEEEENS4_6LayoutINS5_IJSC_SC_SC_EEENS5_IJNSA_ILi0EEESV_SV_EEEEENS5_IJNS4_10UnderscoreESY_SY_EEEEENS4_13SM90_TMA_LOADENS4_14ComposedLayoutINS4_7SwizzleILi2ELi4ELi3EEENS4_18smem_ptr_flag_bitsILi8EEENST_INS5_IJNSA_ILi8EEESG_EEENS5_IJSG_SC_EEEEEEEvNS4_8identityENS4_23SM90_TMA_LOAD_MULTICASTES1B_vS1C_EENS_8epilogue10collective6detail29Sm90TmaWarpSpecializedAdapterINS1G_15DefaultEpilogueISJ_SK_SK_NS1F_6thread17LinearCombinationISJ_Li1EffLNS1K_9ScaleType4KindE0ELNS_15FloatRoundStyleE2ESJ_EENS1_15EpilogueDefaultEEEEEvvEEEEvNT_6ParamsE:
        .type           _ZN7cutlass13device_kernelINS_4gemm6kernel13GemmUniversalIN4cute5tupleIJiiiiEEENS1_10collective13CollectiveMmaINS1_37MainloopSm90TmaGmmaWarpSpecializedFP8ILi22ENS5_IJNS4_1CILi2EEENSA_ILi1EEESC_EEENS1_32KernelTmaWarpSpecializedPingpongEEENS5_IJNSA_ILi64EEENSA_ILi96EEESG_EEENS_12float_e4m3_tENS5_IJlSC_lEEESJ_SK_NS4_8TiledMMAINS4_8MMA_AtomIJNS4_4SM904GMMA30MMA_64x96x32_F32E4M3E4M3_SS_TNILNSO_7ScaleInE1ELSQ_1EEEEEENS4_6LayoutINS5_IJSC_SC_SC_EEENS5_IJNSA_ILi0EEESV_SV_EEEEENS5_IJNS4_10UnderscoreESY_SY_EEEEENS4_13SM90_TMA_LOADENS4_14ComposedLayoutINS4_7SwizzleILi2ELi4ELi3EEENS4_18smem_ptr_flag_bitsILi8EEENST_INS5_IJNSA_ILi8EEESG_EEENS5_IJSG_SC_EEEEEEEvNS4_8identityENS4_23SM90_TMA_LOAD_MULTICASTES1B_vS1C_EENS_8epilogue10collective6detail29Sm90TmaWarpSpecializedAdapterINS1G_15DefaultEpilogueISJ_SK_SK_NS1F_6thread17LinearCombinationISJ_Li1EffLNS1K_9ScaleType4KindE0ELNS_15FloatRoundStyleE2ESJ_EENS1_15EpilogueDefaultEEEEEvvEEEEvNT_6ParamsE,@function
        .size           _ZN7cutlass13device_kernelINS_4gemm6kernel13GemmUniversalIN4cute5tupleIJiiiiEEENS1_10collective13CollectiveMmaINS1_37MainloopSm90TmaGmmaWarpSpecializedFP8ILi22ENS5_IJNS4_1CILi2EEENSA_ILi1EEESC_EEENS1_32KernelTmaWarpSpecializedPingpongEEENS5_IJNSA_ILi64EEENSA_ILi96EEESG_EEENS_12float_e4m3_tENS5_IJlSC_lEEESJ_SK_NS4_8TiledMMAINS4_8MMA_AtomIJNS4_4SM904GMMA30MMA_64x96x32_F32E4M3E4M3_SS_TNILNSO_7ScaleInE1ELSQ_1EEEEEENS4_6LayoutINS5_IJSC_SC_SC_EEENS5_IJNSA_ILi0EEESV_SV_EEEEENS5_IJNS4_10UnderscoreESY_SY_EEEEENS4_13SM90_TMA_LOADENS4_14ComposedLayoutINS4_7SwizzleILi2ELi4ELi3EEENS4_18smem_ptr_flag_bitsILi8EEENST_INS5_IJNSA_ILi8EEESG_EEENS5_IJSG_SC_EEEEEEEvNS4_8identityENS4_23SM90_TMA_LOAD_MULTICASTES1B_vS1C_EENS_8epilogue10collective6detail29Sm90TmaWarpSpecializedAdapterINS1G_15DefaultEpilogueISJ_SK_SK_NS1F_6thread17LinearCombinationISJ_Li1EffLNS1K_9ScaleType4KindE0ELNS_15FloatRoundStyleE2ESJ_EENS1_15EpilogueDefaultEEEEEvvEEEEvNT_6ParamsE,(.L_x_213 - _ZN7cutlass13device_kernelINS_4gemm6kernel13GemmUniversalIN4cute5tupleIJiiiiEEENS1_10collective13CollectiveMmaINS1_37MainloopSm90TmaGmmaWarpSpecializedFP8ILi22ENS5_IJNS4_1CILi2EEENSA_ILi1EEESC_EEENS1_32KernelTmaWarpSpecializedPingpongEEENS5_IJNSA_ILi64EEENSA_ILi96EEESG_EEENS_12float_e4m3_tENS5_IJlSC_lEEESJ_SK_NS4_8TiledMMAINS4_8MMA_AtomIJNS4_4SM904GMMA30MMA_64x96x32_F32E4M3E4M3_SS_TNILNSO_7ScaleInE1ELSQ_1EEEEEENS4_6LayoutINS5_IJSC_SC_SC_EEENS5_IJNSA_ILi0EEESV_SV_EEEEENS5_IJNS4_10UnderscoreESY_SY_EEEEENS4_13SM90_TMA_LOADENS4_14ComposedLayoutINS4_7SwizzleILi2ELi4ELi3EEENS4_18smem_ptr_flag_bitsILi8EEENST_INS5_IJNSA_ILi8EEESG_EEENS5_IJSG_SC_EEEEEEEvNS4_8identityENS4_23SM90_TMA_LOAD_MULTICASTES1B_vS1C_EENS_8epilogue10collective6detail29Sm90TmaWarpSpecializedAdapterINS1G_15DefaultEpilogueISJ_SK_SK_NS1F_6thread17LinearCombinationISJ_Li1EffLNS1K_9ScaleType4KindE0ELNS_15FloatRoundStyleE2ESJ_EENS1_15EpilogueDefaultEEEEEvvEEEEvNT_6ParamsE)
        .other          _ZN7cutlass13device_kernelINS_4gemm6kernel13GemmUniversalIN4cute5tupleIJiiiiEEENS1_10collective13CollectiveMmaINS1_37MainloopSm90TmaGmmaWarpSpecializedFP8ILi22ENS5_IJNS4_1CILi2EEENSA_ILi1EEESC_EEENS1_32KernelTmaWarpSpecializedPingpongEEENS5_IJNSA_ILi64EEENSA_ILi96EEESG_EEENS_12float_e4m3_tENS5_IJlSC_lEEESJ_SK_NS4_8TiledMMAINS4_8MMA_AtomIJNS4_4SM904GMMA30MMA_64x96x32_F32E4M3E4M3_SS_TNILNSO_7ScaleInE1ELSQ_1EEEEEENS4_6LayoutINS5_IJSC_SC_SC_EEENS5_IJNSA_ILi0EEESV_SV_EEEEENS5_IJNS4_10UnderscoreESY_SY_EEEEENS4_13SM90_TMA_LOADENS4_14ComposedLayoutINS4_7SwizzleILi2ELi4ELi3EEENS4_18smem_ptr_flag_bitsILi8EEENST_INS5_IJNSA_ILi8EEESG_EEENS5_IJSG_SC_EEEEEEEvNS4_8identityENS4_23SM90_TMA_LOAD_MULTICASTES1B_vS1C_EENS_8epilogue10collective6detail29Sm90TmaWarpSpecializedAdapterINS1G_15DefaultEpilogueISJ_SK_SK_NS1F_6thread17LinearCombinationISJ_Li1EffLNS1K_9ScaleType4KindE0ELNS_15FloatRoundStyleE2ESJ_EENS1_15EpilogueDefaultEEEEEvvEEEEvNT_6ParamsE,@"STO_CUDA_ENTRY STV_DEFAULT"
_ZN7cutlass13device_kernelINS_4gemm6kernel13GemmUniversalIN4cute5tupleIJiiiiEEENS1_10collective13CollectiveMmaINS1_37MainloopSm90TmaGmmaWarpSpecializedFP8ILi22ENS5_IJNS4_1CILi2EEENSA_ILi1EEESC_EEENS1_32KernelTmaWarpSpecializedPingpongEEENS5_IJNSA_ILi64EEENSA_ILi96EEESG_EEENS_12float_e4m3_tENS5_IJlSC_lEEESJ_SK_NS4_8TiledMMAINS4_8MMA_AtomIJNS4_4SM904GMMA30MMA_64x96x32_F32E4M3E4M3_SS_TNILNSO_7ScaleInE1ELSQ_1EEEEEENS4_6LayoutINS5_IJSC_SC_SC_EEENS5_IJNSA_ILi0EEESV_SV_EEEEENS5_IJNS4_10UnderscoreESY_SY_EEEEENS4_13SM90_TMA_LOADENS4_14ComposedLayoutINS4_7SwizzleILi2ELi4ELi3EEENS4_18smem_ptr_flag_bitsILi8EEENST_INS5_IJNSA_ILi8EEESG_EEENS5_IJSG_SC_EEEEEEEvNS4_8identityENS4_23SM90_TMA_LOAD_MULTICASTES1B_vS1C_EENS_8epilogue10collective6detail29Sm90TmaWarpSpecializedAdapterINS1G_15DefaultEpilogueISJ_SK_SK_NS1F_6thread17LinearCombinationISJ_Li1EffLNS1K_9ScaleType4KindE0ELNS_15FloatRoundStyleE2ESJ_EENS1_15EpilogueDefaultEEEEEvvEEEEvNT_6ParamsE:
[----:B------:R-:W-:Y:S01]  /*0000*/  LDC R1, c[0x0][0x28] ;  /* 0x00000a00ff017b82 */ /* 0x000fe20000000800 */
[----:B------:R-:W0:Y:S01]  /*0010*/  S2R R11, SR_TID.X ;  /* 0x00000000000b7919 */ /* 0x000e220000002100 */
[----:B------:R-:W-:Y:S01]  /*0020*/  ELECT P0, URZ, PT ;  /* 0x00000000003f782f */ /* 0x000fe20003800000 */
[----:B------:R-:W-:Y:S01]  /*0030*/  BSSY B0, `(.L_x_0) ;  /* 0x000000f000007945 */ /* 0x000fe20003800000 */
[--C-:B0-----:R-:W-:Y:S02]  /*0040*/  SHF.R.U32.HI R0, RZ, 0x5, R11.reuse ;  /* 0x00000005ff007819 */ /* 0x101fe4000001160b */
[----:B------:R-:W-:-:S03]  /*0050*/  SHF.R.U32.HI R5, RZ, 0x7, R11 ;  /* 0x00000007ff057819 */ /* 0x000fc6000001160b */
[----:B------:R-:W0:Y:S04]  /*0060*/  SHFL.IDX PT, R2, R0, RZ, 0x1f ;  /* 0x00001fff00027589 */ /* 0x000e2800000e0000 */
[----:B------:R1:W2:Y:S01]  /*0070*/  SHFL.IDX PT, R6, R5, RZ, 0x1f ;  /* 0x00001fff05067589 */ /* 0x0002a200000e0000 */
[----:B0-----:R-:W-:-:S13]  /*0080*/  ISETP.NE.OR P0, PT, R2, RZ, !P0 ;  /* 0x000000ff0200720c */ /* 0x001fda0004705670 */
[----:B-12---:R-:W-:Y:S05]  /*0090*/  @P0 BRA `(.L_x_1) ;  /* 0x0000000000200947 */ /* 0x006fea0003800000 */
[----:B------:R-:W-:Y:S02]  /*00a0*/  ULDC.64 UR4, c[0x0][0x198] ;  /* 0x0000660000047ab9 */ /* 0x000fe40000000a00 */
[----:B------:R-:W-:Y:S02]  /*00b0*/  UIADD3 UR6, UP0, UR4, 0xf0, URZ ;  /* 0x000000f004067890 */ /* 0x000fe4000ff1e03f */
[----:B------:R-:W-:Y:S02]  /*00c0*/  UIADD3 UR4, UP1, UR4, 0x1f0, URZ ;  /* 0x000001f004047890 */ /* 0x000fe4000ff3e03f */
[----:B------:R-:W-:Y:S02]  /*00d0*/  UIADD3.X UR7, URZ, UR5, URZ, UP0, !UPT ;  /* 0x000000053f077290 */ /* 0x000fe400087fe43f */
[----:B------:R-:W-:-:S07]  /*00e0*/  UIADD3.X UR5, URZ, UR5, URZ, UP1, !UPT ;  /* 0x000000053f057290 */ /* 0x000fce0008ffe43f */
[----:B------:R0:W-:Y:S02]  /*00f0*/  UTMACCTL.PF [UR6] ;  /* 0x00000000060079b9 */ /* 0x0001e40008040000 */
[----:B------:R0:W-:Y:S02]  /*0100*/  UTMACCTL.PF [UR4] ;  /* 0x00000000040079b9 */ /* 0x0001e40008040000 */
[----:B0-----:R-:W-:Y:S01]  /*0110*/  NOP ;  /* 0x0000000000007918 */ /* 0x001fe20000000000 */
.L_x_1:
[----:B------:R-:W-:Y:S05]  /*0120*/  BSYNC B0 ;  /* 0x0000000000007941 */ /* 0x000fea0003800000 */
.L_x_0:
[----:B------:R-:W0:Y:S02]  /*0130*/  SHFL.IDX PT, R7, R0, RZ, 0x1f ;  /* 0x00001fff00077589 */ /* 0x000e2400000e0000 */
[----:B0-----:R-:W-:-:S13]  /*0140*/  ISETP.NE.AND P0, PT, R7, RZ, PT ;  /* 0x000000ff0700720c */ /* 0x001fda0003f05270 */
[----:B------:R-:W-:Y:S05]  /*0150*/  @P0 BRA `(.L_x_2) ;  /* 0x0000000000f40947 */ /* 0x000fea0003800000 */
[----:B------:R-:W-:Y:S01]  /*0160*/  ELECT P0, URZ, PT ;  /* 0x00000000003f782f */ /* 0x000fe20003800000 */
[----:B------:R-:W-:-:S12]  /*0170*/  BSSY B0, `(.L_x_2) ;  /* 0x000003b000007945 */ /* 0x000fd80003800000 */
[----:B------:R-:W-:Y:S05]  /*0180*/  @!P0 BRA `(.L_x_3) ;  /* 0x0000000000e48947 */ /* 0x000fea0003800000 */
[----:B------:R-:W0:Y:S01]  /*0190*/  S2UR UR8, SR_CgaCtaId ;  /* 0x00000000000879c3 */ /* 0x000e220000008800 */
[----:B------:R-:W-:Y:S01]  /*01a0*/  UMOV UR4, 0x400 ;  /* 0x0000040000047882 */ /* 0x000fe20000000000 */
[----:B------:R-:W-:Y:S01]  /*01b0*/  UMOV UR5, 0x1 ;  /* 0x0000000100057882 */ /* 0x000fe20000000000 */
[----:B------:R-:W-:Y:S02]  /*01c0*/  UMOV UR6, 0x2 ;  /* 0x0000000200067882 */ /* 0x000fe40000000000 */
[----:B------:R-:W-:-:S04]  /*01d0*/  UIADD3 UR6, -UR6, 0x100000, URZ ;  /* 0x0010000006067890 */ /* 0x000fc8000fffe13f */
[----:B------:R-:W-:Y:S02]  /*01e0*/  USHF.L.U32 UR7, UR6, 0xb, URZ ;  /* 0x0000000b06077899 */ /* 0x000fe4000800063f */
[----:B------:R-:W-:Y:S02]  /*01f0*/  USHF.L.U32 UR6, UR6, 0x1, URZ ;  /* 0x0000000106067899 */ /* 0x000fe4000800063f */
[----:B0-----:R-:W-:Y:S02]  /*0200*/  ULEA UR8, UR8, UR4, 0x18 ;  /* 0x0000000408087291 */ /* 0x001fe4000f8ec03f */
[----:B------:R-:W-:-:S04]  /*0210*/  UIADD3 UR4, -UR5, 0x100000, URZ ;  /* 0x0010000005047890 */ /* 0x000fc8000fffe13f */
[----:B------:R-:W-:Y:S02]  /*0220*/  USHF.L.U32 UR5, UR4, 0xb, URZ ;  /* 0x0000000b04057899 */ /* 0x000fe4000800063f */
[----:B------:R-:W-:Y:S01]  /*0230*/  USHF.L.U32 UR4, UR4, 0x1, URZ ;  /* 0x0000000104047899 */ /* 0x000fe2000800063f */
[----:B------:R-:W0:Y:S11]  /*0240*/  FENCE.VIEW.ASYNC.S ;  /* 0x00000000000073c6 */ /* 0x000e360000000000 */
[----:B0-----:R0:W1:Y:S01]  /*0250*/  SYNCS.EXCH.64 URZ, [UR8], UR4 ;  /* 0x00000004083f75b2 */ /* 0x0010620008000100 */
[----:B------:R0:W2:Y:S01]  /*0260*/  SYNCS.EXCH.64 URZ, [UR8+0xb0], UR6 ;  /* 0x0000b006083f75b2 */ /* 0x0000a20008000100 */
[----:B------:R0:W3:Y:S01]  /*0270*/  SYNCS.EXCH.64 URZ, [UR8+0x8], UR4 ;  /* 0x00000804083f75b2 */ /* 0x0000e20008000100 */
[----:B------:R0:W4:Y:S01]  /*0280*/  SYNCS.EXCH.64 URZ, [UR8+0xb8], UR6 ;  /* 0x0000b806083f75b2 */ /* 0x0001220008000100 */
[----:B------:R0:W0:Y:S01]  /*0290*/  SYNCS.EXCH.64 URZ, [UR8+0x10], UR4 ;  /* 0x00001004083f75b2 */ /* 0x0000220008000100 */
        /* <DEDUP_REMOVED lines=39> */
[----:B-1234-:R-:W-:Y:S01]  /*0510*/  NOP ;  /* 0x0000000000007918 */ /* 0x01efe20000000000 */
.L_x_3:
[----:B0-----:R-:W-:Y:S05]  /*0520*/  BSYNC B0 ;  /* 0x0000000000007941 */ /* 0x001fea0003800000 */
.L_x_2:
[----:B------:R-:W0:Y:S01]  /*0530*/  SHFL.IDX PT, R3, R0, RZ, 0x1f ;  /* 0x00001fff00037589 */ /* 0x000e2200000e0000 */
[----:B------:R-:W-:Y:S01]  /*0540*/  SHF.R.S32.HI R4, RZ, 0x1f, R11 ;  /* 0x0000001fff047819 */ /* 0x000fe2000001140b */
[----:B------:R-:W1:Y:S01]  /*0550*/  S2UR UR12, SR_CTAID.X ;  /* 0x00000000000c79c3 */ /* 0x000e620000002500 */
[----:B------:R-:W-:Y:S01]  /*0560*/  ELECT P0, URZ, PT ;  /* 0x00000000003f782f */ /* 0x000fe20003800000 */
[----:B------:R2:W3:Y:S01]  /*0570*/  SHFL.IDX PT, R8, R0, RZ, 0x1f ;  /* 0x00001fff00087589 */ /* 0x0004e200000e0000 */
[----:B------:R-:W-:Y:S02]  /*0580*/  LEA.HI R4, R4, R11, RZ, 0x7 ;  /* 0x0000000b04047211 */ /* 0x000fe400078f38ff */
[----:B------:R-:W-:Y:S01]  /*0590*/  ELECT P1, URZ, PT ;  /* 0x00000000003f782f */ /* 0x000fe20003820000 */
[----:B------:R-:W-:Y:S01]  /*05a0*/  NOP ;  /* 0x0000000000007918 */ /* 0x000fe20000000000 */
[----:B------:R-:W4:Y:S01]  /*05b0*/  S2R R16, SR_CTAID.Y ;  /* 0x0000000000107919 */ /* 0x000f220000002600 */
[----:B------:R-:W-:Y:S01]  /*05c0*/  LOP3.LUT R4, R4, 0xffffff80, RZ, 0xc0, !PT ;  /* 0xffffff8004047812 */ /* 0x000fe200078ec0ff */
[----:B------:R-:W-:Y:S01]  /*05d0*/  ULDC UR4, c[0x0][0x150] ;  /* 0x0000540000047ab9 */ /* 0x000fe20000000800 */
[----:B------:R-:W5:Y:S01]  /*05e0*/  LDC R12, c[0x0][0x144] ;  /* 0x00005100ff0c7b82 */ /* 0x000f620000000800 */
[----:B------:R3:W5:Y:S01]  /*05f0*/  SHFL.IDX PT, R14, R5, RZ, 0x1f ;  /* 0x00001fff050e7589 */ /* 0x00076200000e0000 */
[----:B------:R-:W-:Y:S01]  /*0600*/  UMOV UR11, 0x80 ;  /* 0x00000080000b7882 */ /* 0x000fe20000000000 */
[----:B------:R-:W-:Y:S01]  /*0610*/  IMAD.IADD R10, R11, 0x1, -R4 ;  /* 0x000000010b0a7824 */ /* 0x000fe200078e0a04 */
[----:B------:R-:W-:Y:S01]  /*0620*/  NOP ;  /* 0x0000000000007918 */ /* 0x000fe20000000000 */
[C---:B------:R-:W-:Y:S01]  /*0630*/  VIADD R38, R6.reuse, 0xffffffff ;  /* 0xffffffff06267836 */ /* 0x040fe20000000000 */
[----:B------:R-:W-:-:S02]  /*0640*/  ISETP.NE.AND P4, PT, R6, RZ, PT ;  /* 0x000000ff0600720c */ /* 0x000fc40003f85270 */
[----:B------:R-:W-:Y:S01]  /*0650*/  SHF.R.S32.HI R19, RZ, 0x1f, R10 ;  /* 0x0000001fff137819 */ /* 0x000fe2000001140a */
[----:B------:R-:W5:Y:S01]  /*0660*/  LDC R13, c[0x0][0x140] ;  /* 0x00005000ff0d7b82 */ /* 0x000f620000000800 */
[----:B------:R-:W-:Y:S02]  /*0670*/  ISETP.GE.U32.AND P6, PT, R38, 0x2, PT ;  /* 0x000000022600780c */ /* 0x000fe40003fc6070 */
[----:B0-----:R-:W-:Y:S02]  /*0680*/  ISETP.NE.OR P0, PT, R3, RZ, !P0 ;  /* 0x000000ff0300720c */ /* 0x001fe40004705670 */
[----:B------:R-:W-:Y:S02]  /*0690*/  LEA.HI R3, R19, R10, RZ, 0x3 ;  /* 0x0000000a13037211 */ /* 0x000fe400078f18ff */
[----:B-1----:R-:W-:Y:S01]  /*06a0*/  I2FP.F32.U32 R4, UR12 ;  /* 0x0000000c00047c45 */ /* 0x002fe20008201000 */
[----:B------:R-:W0:Y:S01]  /*06b0*/  LDC R27, c[0x0][0x148] ;  /* 0x00005200ff1b7b82 */ /* 0x000e220000000800 */
[----:B--2---:R-:W-:-:S02]  /*06c0*/  SHF.R.S32.HI R0, RZ, 0x3, R3 ;  /* 0x00000003ff007819 */ /* 0x004fc40000011403 */
[----:B---3--:R-:W-:Y:S01]  /*06d0*/  ISETP.NE.OR P1, PT, R8, RZ, !P1 ;  /* 0x000000ff0800720c */ /* 0x008fe20004f25670 */
[----:B------:R-:W-:Y:S01]  /*06e0*/  FMUL R9, R4, UR4 ;  /* 0x0000000404097c20 */ /* 0x000fe20008400000 */
[----:B------:R-:W-:Y:S01]  /*06f0*/  SHF.R.S32.HI R3, RZ, 0x1f, R3 ;  /* 0x0000001fff037819 */ /* 0x000fe20000011403 */
[----:B------:R-:W-:Y:S01]  /*0700*/  ULDC UR4, c[0x0][0x154] ;  /* 0x0000550000047ab9 */ /* 0x000fe20000000800 */
[----:B------:R-:W-:Y:S01]  /*0710*/  SHF.R.S32.HI R8, RZ, 0x1f, R7 ;  /* 0x0000001fff087819 */ /* 0x000fe20000011407 */
[----:B------:R-:W-:Y:S01]  /*0720*/  VOTEU.ALL UP1, P0 ;  /* 0x00000000003f7886 */ /* 0x000fe20000020000 */
[----:B------:R-:W-:Y:S01]  /*0730*/  LEA.HI R4, R3, R0, RZ, 0x2 ;  /* 0x0000000003047211 */ /* 0x000fe200078f10ff */
[----:B------:R-:W1:Y:S01]  /*0740*/  F2I.U32.TRUNC.NTZ R9, R9 ;  /* 0x0000000900097305 */ /* 0x000e62000020f000 */
[----:B------:R-:W-:Y:S01]  /*0750*/  LEA.HI R8, R8, R7, RZ, 0x2 ;  /* 0x0000000708087211 */ /* 0x000fe200078f10ff */
[----:B------:R-:W-:Y:S01]  /*0760*/  VOTEU.ALL UP0, P0 ;  /* 0x00000000003f7886 */ /* 0x000fe20000000000 */
[----:B------:R-:W-:Y:S01]  /*0770*/  SHF.R.S32.HI R3, RZ, 0x1f, R2 ;  /* 0x0000001fff037819 */ /* 0x000fe20000011402 */
[----:B------:R-:W2:Y:S01]  /*0780*/  @!UP1 S2UR UR7, SR_CgaCtaId ;  /* 0x00000000000799c3 */ /* 0x000ea20000008800 */
[----:B------:R-:W-:Y:S01]  /*0790*/  LOP3.LUT R5, R4, 0xfffffffc, RZ, 0xc0, !PT ;  /* 0xfffffffc04057812 */ /* 0x000fe200078ec0ff */
[----:B------:R-:W-:Y:S01]  /*07a0*/  VOTEU.ALL UP2, P1 ;  /* 0x00000000003f7886 */ /* 0x000fe20000840000 */
[----:B------:R-:W-:Y:S01]  /*07b0*/  LOP3.LUT R8, R8, 0x3ffffffc, RZ, 0xc0, !PT ;  /* 0x3ffffffc08087812 */ /* 0x000fe200078ec0ff */
[----:B------:R-:W-:Y:S01]  /*07c0*/  @!UP1 UMOV UR6, 0x400 ;  /* 0x0000040000069882 */ /* 0x000fe20000000000 */
[----:B------:R-:W-:Y:S01]  /*07d0*/  LEA.HI R3, R3, R2, RZ, 0x2 ;  /* 0x0000000203037211 */ /* 0x000fe200078f10ff */
[----:B------:R-:W-:Y:S01]  /*07e0*/  IMAD.IADD R5, R0, 0x1, -R5 ;  /* 0x0000000100057824 */ /* 0x000fe200078e0a05 */
[----:B------:R-:W-:Y:S01]  /*07f0*/  @!UP2 UMOV UR9, 0x400 ;  /* 0x000004000009a882 */ /* 0x000fe20000000000 */
[----:B------:R-:W-:Y:S01]  /*0800*/  IMAD.IADD R8, R7, 0x1, -R8 ;  /* 0x0000000107087824 */ /* 0x000fe200078e0a08 */
[----:B------:R-:W-:Y:S01]  /*0810*/  LOP3.LUT R3, R3, 0xfffffffc, RZ, 0xc0, !PT ;  /* 0xfffffffc03037812 */ /* 0x000fe200078ec0ff */
[----:B------:R-:W3:Y:S01]  /*0820*/  @!UP2 S2UR UR10, SR_CgaCtaId ;  /* 0x00000000000aa9c3 */ /* 0x000ee20000008800 */
[----:B-1----:R-:W-:Y:S01]  /*0830*/  IMAD.MOV R9, RZ, RZ, -R9 ;  /* 0x000000ffff097224 */ /* 0x002fe200078e0a09 */
[----:B------:R-:W-:Y:S01]  /*0840*/  VOTEU.ALL UP3, P1 ;  /* 0x00000000003f7886 */ /* 0x000fe20000860000 */
[----:B------:R-:W-:Y:S01]  /*0850*/  IMAD R5, R8, 0x4, R5 ;  /* 0x0000000408057824 */ /* 0x000fe200078e0205 */
[----:B------:R-:W-:Y:S01]  /*0860*/  VOTEU.ALL UP4, P1 ;  /* 0x00000000003f7886 */ /* 0x000fe20000880000 */
[----:B------:R-:W-:Y:S01]  /*0870*/  IMAD.IADD R18, R2, 0x1, -R3 ;  /* 0x0000000102127824 */ /* 0x000fe200078e0a03 */
[----:B----4-:R-:W-:Y:S01]  /*0880*/  I2FP.F32.U32 R2, R16 ;  /* 0x0000001000027245 */ /* 0x010fe20000201000 */
[----:B-----5:R-:W-:Y:S01]  /*0890*/  IMAD R25, R12, R9, UR12 ;  /* 0x0000000c0c197e24 */ /* 0x020fe2000f8e0209 */
[C---:B------:R-:W-:Y:S01]  /*08a0*/  LEA.HI R0, R5.reuse, R5, RZ, 0x1 ;  /* 0x0000000505007211 */ /* 0x040fe200078f08ff */
[C---:B------:R-:W-:Y:S01]  /*08b0*/  IMAD.SHL.U32 R12, R5.reuse, 0x4, RZ ;  /* 0x00000004050c7824 */ /* 0x040fe200078e00ff */
[----:B------:R-:W-:Y:S01]  /*08c0*/  VOTEU.ALL UP5, P1 ;  /* 0x00000000003f7886 */ /* 0x000fe200008a0000 */
[----:B------:R-:W-:Y:S01]  /*08d0*/  FMUL R2, R2, UR4 ;  /* 0x0000000402027c20 */ /* 0x000fe20008400000 */
[----:B------:R-:W-:Y:S01]  /*08e0*/  LOP3.LUT R0, R0, 0xfffffffe, RZ, 0xc0, !PT ;  /* 0xfffffffe00007812 */ /* 0x000fe200078ec0ff */
[----:B------:R-:W-:Y:S01]  /*08f0*/  UMOV UR4, 0x20 ;  /* 0x0000002000047882 */ /* 0x000fe20000000000 */
[----:B--2---:R-:W-:Y:S01]  /*0900*/  @!UP1 ULEA UR8, UR7, UR6, 0x18 ;  /* 0x0000000607089291 */ /* 0x004fe2000f8ec03f */
[----:B------:R-:W-:Y:S01]  /*0910*/  LOP3.LUT R12, R5, 0xc, R12, 0x78, !PT ;  /* 0x0000000c050c7812 */ /* 0x000fe200078e780c */
[----:B------:R-:W-:-:S04]  /*0920*/  @!UP1 UIADD3 UR4, -UR4, 0x100000, URZ ;  /* 0x0010000004049890 */ /* 0x000fc8000fffe13f */
[----:B------:R-:W-:Y:S02]  /*0930*/  @!UP1 USHF.L.U32 UR5, UR4, 0xb, URZ ;  /* 0x0000000b04059899 */ /* 0x000fe4000800063f */
[----:B------:R-:W-:Y:S01]  /*0940*/  @!UP1 USHF.L.U32 UR4, UR4, 0x1, URZ ;  /* 0x0000000104049899 */ /* 0x000fe2000800063f */
[----:B------:R-:W-:Y:S01]  /*0950*/  IMAD.IADD R0, R5, 0x1, -R0 ;  /* 0x0000000105007824 */ /* 0x000fe200078e0a00 */
[----:B------:R-:W1:Y:S01]  /*0960*/  F2I.U32.TRUNC.NTZ R2, R2 ;  /* 0x0000000200027305 */ /* 0x000e62000020f000 */
[----:B------:R-:W-:-:S04]  /*0970*/  @!UP2 UIADD3 UR6, -UR11, 0x100000, URZ ;  /* 0x001000000b06a890 */ /* 0x000fc8000fffe13f */
[----:B------:R-:W-:Y:S02]  /*0980*/  @!UP2 USHF.L.U32 UR7, UR6, 0xb, URZ ;  /* 0x0000000b0607a899 */ /* 0x000fe4000800063f */
[----:B------:R-:W-:Y:S01]  /*0990*/  @!UP2 USHF.L.U32 UR6, UR6, 0x1, URZ ;  /* 0x000000010606a899 */ /* 0x000fe2000800063f */
[----:B------:R-:W-:Y:S01]  /*09a0*/  ISETP.EQ.U32.AND P3, PT, R13, 0x1, PT ;  /* 0x000000010d00780c */ /* 0x000fe20003f62070 */
[----:B------:R-:W-:Y:S01]  /*09b0*/  VOTEU.ALL UP1, P0 ;  /* 0x00000000003f7886 */ /* 0x000fe20000020000 */
[----:B------:R-:W-:Y:S01]  /*09c0*/  ISETP.NE.AND P2, PT, R0, R25, PT ;  /* 0x000000190000720c */ /* 0x000fe20003f45270 */
[----:B------:R-:W-:Y:S01]  /*09d0*/  IMAD.MOV.U32 R13, RZ, RZ, 0x1 ;  /* 0x00000001ff0d7424 */ /* 0x000fe200078e00ff */
[----:B---3--:R-:W-:Y:S01]  /*09e0*/  @!UP2 ULEA UR9, UR10, UR9, 0x18 ;  /* 0x000000090a09a291 */ /* 0x008fe2000f8ec03f */
[----:B------:R-:W-:Y:S01]  /*09f0*/  LOP3.LUT P0, RZ, R10, 0x7, RZ, 0xc0, !PT ;  /* 0x000000070aff7812 */ /* 0x000fe2000780c0ff */
[----:B------:R-:W-:Y:S01]  /*0a00*/  VOTEU.ALL UP2, P1 ;  /* 0x00000000003f7886 */ /* 0x000fe20000840000 */
[----:B------:R-:W-:Y:S01]  /*0a10*/  ISETP.NE.AND P1, PT, R18, 0x3, PT ;  /* 0x000000031200780c */ /* 0x000fe20003f25270 */
[----:B------:R-:W2:Y:S02]  /*0a20*/  FENCE.VIEW.ASYNC.S ;  /* 0x00000000000073c6 */ /* 0x000ea40000000000 */
[----:B--2---:R2:W3:Y:S01]  /*0a30*/  @!UP0 SYNCS.EXCH.64 URZ, [UR8+0x190], UR4 ;  /* 0x00019004083f85b2 */ /* 0x0044e20008000100 */
[----:B------:R-:W-:-:S02]  /*0a40*/  ISETP.LT.U32.AND P0, PT, R12, 0x2, !P0 ;  /* 0x000000020c00780c */ /* 0x000fc40004701070 */
[----:B------:R-:W-:Y:S01]  /*0a50*/  ISETP.EQ.OR P1, PT, R18, RZ, !P1 ;  /* 0x000000ff1200720c */ /* 0x000fe20004f22670 */
[----:B-1----:R-:W-:Y:S01]  /*0a60*/  IMAD.MOV R24, RZ, RZ, -R2 ;  /* 0x000000ffff187224 */ /* 0x002fe200078e0a02 */
[----:B------:R-:W-:Y:S02]  /*0a70*/  R2UR UR15, R14 ;  /* 0x000000000e0f72ca */ /* 0x000fe400000e0000 */
[----:B------:R-:W-:Y:S01]  /*0a80*/  @P2 LEA.HI R0, R12, R12, RZ, 0x1 ;  /* 0x0000000c0c002211 */ /* 0x000fe200078f08ff */
[----:B0-----:R-:W-:Y:S01]  /*0a90*/  IMAD R3, R27, R24, R16 ;  /* 0x000000181b037224 */ /* 0x001fe200078e0210 */
[----:B------:R-:W-:Y:S02]  /*0aa0*/  ISETP.EQ.AND P1, PT, R6, RZ, P1 ;  /* 0x000000ff0600720c */ /* 0x000fe40000f22270 */
[----:B------:R-:W-:Y:S02]  /*0ab0*/  @P2 SHF.R.S32.HI R0, RZ, 0x1, R0 ;  /* 0x00000001ff002819 */ /* 0x000fe40000011400 */
[----:B------:R-:W-:Y:S01]  /*0ac0*/  SEL R7, RZ, 0x1, !P1 ;  /* 0x00000001ff077807 */ /* 0x000fe20004800000 */
[----:B------:R2:W0:Y:S01]  /*0ad0*/  @!UP1 SYNCS.EXCH.64 URZ, [UR8+0x198], UR4 ;  /* 0x00019804083f95b2 */ /* 0x0004220008000100 */
[----:B------:R-:W-:Y:S01]  /*0ae0*/  @P2 ISETP.NE.AND P5, PT, R0, R3, PT ;  /* 0x000000030000220c */ /* 0x000fe20003fa5270 */
[----:B------:R-:W-:Y:S01]  /*0af0*/  NOP ;  /* 0x0000000000007918 */ /* 0x000fe20000000000 */
[----:B------:R-:W-:-:S02]  /*0b00*/  SEL R0, RZ, 0x1, !P0 ;  /* 0x00000001ff007807 */ /* 0x000fc40004000000 */
[----:B------:R-:W-:Y:S02]  /*0b10*/  @P2 SEL R13, RZ, 0x1, P5 ;  /* 0x00000001ff0d2807 */ /* 0x000fe40002800000 */
[----:B------:R-:W-:Y:S02]  /*0b20*/  SEL R7, R7, 0x2, P6 ;  /* 0x0000000207077807 */ /* 0x000fe40003000000 */
[----:B------:R-:W-:Y:S01]  /*0b30*/  LOP3.LUT R13, R13, R0, RZ, 0xc0, !PT ;  /* 0x000000000d0d7212 */ /* 0x000fe200078ec0ff */
[----:B------:R2:W1:Y:S01]  /*0b40*/  @!UP2 SYNCS.EXCH.64 URZ, [UR9+0x170], UR6 ;  /* 0x00017006093fa5b2 */ /* 0x0004620008000100 */
[----:B------:R2:W4:Y:S01]  /*0b50*/  @!UP3 SYNCS.EXCH.64 URZ, [UR9+0x178], UR6 ;  /* 0x00017806093fb5b2 */ /* 0x0005220008000100 */
[----:B------:R2:W0:Y:S01]  /*0b60*/  @!UP4 SYNCS.EXCH.64 URZ, [UR9+0x180], UR6 ;  /* 0x00018006093fc5b2 */ /* 0x0004220008000100 */
[----:B------:R2:W0:Y:S01]  /*0b70*/  @!UP5 SYNCS.EXCH.64 URZ, [UR9+0x188], UR6 ;  /* 0x00018806093fd5b2 */ /* 0x0004220008000100 */
[----:B------:R-:W-:Y:S01]  /*0b80*/  NOP ;  /* 0x0000000000007918 */ /* 0x000fe20000000000 */
[----:B--23--:R-:W-:Y:S05]  /*0b90*/  @!P3 BRA `(.L_x_4) ;  /* 0x000000000008b947 */ /* 0x00cfea0003800000 */
[----:B01--4-:R-:W-:Y:S01]  /*0ba0*/  UCGABAR_ARV ;  /* 0x00000000000079c7 */ /* 0x013fe20008000000 */
[----:B------:R-:W-:Y:S05]  /*0bb0*/  BRA `(.L_x_5) ;  /* 0x0000000000047947 */ /* 0x000fea0003800000 */
.L_x_4:
[----:B01--4-:R-:W-:Y:S01]  /*0bc0*/  NOP ;  /* 0x0000000000007918 */ /* 0x013fe20000000000 */
.L_x_5:
[----:B------:R-:W-:Y:S01]  /*0bd0*/  ULDC.64 UR4, c[0x0][0x598] ;  /* 0x0001660000047ab9 */ /* 0x000fe20000000a00 */
[----:B------:R-:W-:Y:S01]  /*0be0*/  ULDC.64 UR18, c[0x0][0x208] ;  /* 0x0000820000127ab9 */ /* 0x000fe20000000a00 */
[----:B------:R-:W-:-:S04]  /*0bf0*/  ISETP.NE.U32.AND P0, PT, RZ, UR4, PT ;  /* 0x00000004ff007c0c */ /* 0x000fc8000bf05070 */
[----:B------:R-:W-:-:S13]  /*0c00*/  ISETP.NE.AND.EX P0, PT, RZ, UR5, PT, P0 ;  /* 0x00000005ff007c0c */ /* 0x000fda000bf05300 */
[----:B------:R-:W-:Y:S05]  /*0c10*/  @!P0 BRA `(.L_x_6) ;  /* 0x00000000001c8947 */ /* 0x000fea0003800000 */
[----:B------:R-:W0:Y:S02]  /*0c20*/  LDC.64 R2, c[0x0][0x598] ;  /* 0x00016600ff027b82 */ /* 0x000e240000000a00 */
[----:B0-----:R-:W2:Y:S02]  /*0c30*/  LDG.E.64 R2, desc[UR18][R2.64] ;  /* 0x0000001202027981 */ /* 0x001ea4000c1e1b00 */
[----:B--2---:R-:W-:-:S04]  /*0c40*/  ISETP.NE.U32.AND P0, PT, R2, RZ, PT ;  /* 0x000000ff0200720c */ /* 0x004fc80003f05070 */
[----:B------:R-:W-:-:S13]  /*0c50*/  ISETP.NE.AND.EX P0, PT, R3, RZ, PT, P0 ;  /* 0x000000ff0300720c */ /* 0x000fda0003f05300 */
[----:B------:R-:W-:Y:S05]  /*0c60*/  @!P0 BRA `(.L_x_6) ;  /* 0x0000000000088947 */ /* 0x000fea0003800000 */
[----:B------:R0:W5:Y:S01]  /*0c70*/  LD.E R14, desc[UR18][R2.64] ;  /* 0x00000012020e7980 */ /* 0x000162000c101900 */
[----:B------:R-:W-:Y:S05]  /*0c80*/  BRA `(.L_x_7) ;  /* 0x0000000000207947 */ /* 0x000fea0003800000 */
.L_x_6:
[----:B------:R-:W-:Y:S02]  /*0c90*/  ULDC.64 UR4, c[0x0][0x588] ;  /* 0x0001620000047ab9 */ /* 0x000fe40000000a00 */
[----:B------:R-:W-:-:S04]  /*0ca0*/  ISETP.NE.U32.AND P0, PT, RZ, UR4, PT ;  /* 0x00000004ff007c0c */ /* 0x000fc8000bf05070 */
[----:B------:R-:W-:-:S13]  /*0cb0*/  ISETP.NE.AND.EX P0, PT, RZ, UR5, PT, P0 ;  /* 0x00000005ff007c0c */ /* 0x000fda000bf05300 */
[----:B------:R-:W-:Y:S05]  /*0cc0*/  @!P0 BRA `(.L_x_8) ;  /* 0x00000000000c8947 */ /* 0x000fea0003800000 */
[----:B------:R-:W0:Y:S02]  /*0cd0*/  LDC.64 R14, c[0x0][0x588] ;  /* 0x00016200ff0e7b82 */ /* 0x000e240000000a00 */
[----:B0-----:R1:W5:Y:S01]  /*0ce0*/  LDG.E R14, desc[UR18][R14.64] ;  /* 0x000000120e0e7981 */ /* 0x001362000c1e1900 */
[----:B------:R-:W-:Y:S05]  /*0cf0*/  BRA `(.L_x_7) ;  /* 0x0000000000047947 */ /* 0x000fea0003800000 */
.L_x_8:
[----:B------:R-:W2:Y:S02]  /*0d00*/  LDC R14, c[0x0][0x580] ;  /* 0x00016000ff0e7b82 */ /* 0x000ea40000000800 */
.L_x_7:
[----:B------:R-:W-:Y:S02]  /*0d10*/  ULDC.64 UR4, c[0x0][0x5a0] ;  /* 0x0001680000047ab9 */ /* 0x000fe40000000a00 */
[----:B------:R-:W-:-:S04]  /*0d20*/  ISETP.NE.U32.AND P0, PT, RZ, UR4, PT ;  /* 0x00000004ff007c0c */ /* 0x000fc8000bf05070 */
[----:B------:R-:W-:-:S13]  /*0d30*/  ISETP.NE.AND.EX P0, PT, RZ, UR5, PT, P0 ;  /* 0x00000005ff007c0c */ /* 0x000fda000bf05300 */
[----:B------:R-:W-:Y:S05]  /*0d40*/  @!P0 BRA `(.L_x_9) ;  /* 0x00000000001c8947 */ /* 0x000fea0003800000 */
[----:B0-----:R-:W0:Y:S02]  /*0d50*/  LDC.64 R2, c[0x0][0x5a0] ;  /* 0x00016800ff027b82 */ /* 0x001e240000000a00 */
[----:B0-----:R-:W3:Y:S02]  /*0d60*/  LDG.E.64 R2, desc[UR18][R2.64] ;  /* 0x0000001202027981 */ /* 0x001ee4000c1e1b00 */
[----:B---3--:R-:W-:-:S04]  /*0d70*/  ISETP.NE.U32.AND P0, PT, R2, RZ, PT ;  /* 0x000000ff0200720c */ /* 0x008fc80003f05070 */
[----:B------:R-:W-:-:S13]  /*0d80*/  ISETP.NE.AND.EX P0, PT, R3, RZ, PT, P0 ;  /* 0x000000ff0300720c */ /* 0x000fda0003f05300 */
[----:B------:R-:W-:Y:S05]  /*0d90*/  @!P0 BRA `(.L_x_9) ;  /* 0x0000000000088947 */ /* 0x000fea0003800000 */
[----:B-1----:R0:W5:Y:S01]  /*0da0*/  LD.E R15, desc[UR18][R2.64] ;  /* 0x00000012020f7980 */ /* 0x002162000c101900 */
[----:B------:R-:W-:Y:S05]  /*0db0*/  BRA `(.L_x_10) ;  /* 0x0000000000207947 */ /* 0x000fea0003800000 */
.L_x_9:
[----:B------:R-:W-:Y:S02]  /*0dc0*/  ULDC.64 UR4, c[0x0][0x590] ;  /* 0x0001640000047ab9 */ /* 0x000fe40000000a00 */
[----:B------:R-:W-:-:S04]  /*0dd0*/  ISETP.NE.U32.AND P0, PT, RZ, UR4, PT ;  /* 0x00000004ff007c0c */ /* 0x000fc8000bf05070 */
[----:B------:R-:W-:-:S13]  /*0de0*/  ISETP.NE.AND.EX P0, PT, RZ, UR5, PT, P0 ;  /* 0x00000005ff007c0c */ /* 0x000fda000bf05300 */
[----:B------:R-:W-:Y:S05]  /*0df0*/  @!P0 BRA `(.L_x_11) ;  /* 0x00000000000c8947 */ /* 0x000fea0003800000 */
[----:B0-----:R-:W1:Y:S02]  /*0e00*/  LDC.64 R2, c[0x0][0x590] ;  /* 0x00016400ff027b82 */ /* 0x001e640000000a00 */
[----:B-1----:R1:W5:Y:S01]  /*0e10*/  LDG.E R15, desc[UR18][R2.64] ;  /* 0x00000012020f7981 */ /* 0x002362000c1e1900 */
[----:B------:R-:W-:Y:S05]  /*0e20*/  BRA `(.L_x_10) ;  /* 0x0000000000047947 */ /* 0x000fea0003800000 */
.L_x_11:
[----:B-1----:R-:W3:Y:S02]  /*0e30*/  LDC R15, c[0x0][0x584] ;  /* 0x00016100ff0f7b82 */ /* 0x002ee40000000800 */
.L_x_10:
[----:B------:R-:W4:Y:S01]  /*0e40*/  LDC R0, c[0x0][0x65c] ;  /* 0x00019700ff007b82 */ /* 0x000f220000000800 */
[----:B------:R-:W-:Y:S01]  /*0e50*/  ULDC UR8, c[0x0][0x28c] ;  /* 0x0000a30000087ab9 */ /* 0x000fe20000000800 */
[----:B------:R-:W-:Y:S01]  /*0e60*/  ISETP.NE.AND P0, PT, R6, 0x2, PT ;  /* 0x000000020600780c */ /* 0x000fe20003f05270 */
[----:B------:R-:W-:Y:S01]  /*0e70*/  UIADD3 UR8, UR8, 0x3f, URZ ;  /* 0x0000003f08087890 */ /* 0x000fe2000fffe03f */
[----:B------:R-:W-:Y:S01]  /*0e80*/  IMAD.U32 R4, RZ, RZ, UR12 ;  /* 0x0000000cff047e24 */ /* 0x000fe2000f8e00ff */
[----:B------:R-:W-:Y:S01]  /*0e90*/  UMOV UR4, URZ ;  /* 0x0000003f00047c82 */ /* 0x000fe20008000000 */
[----:B------:R-:W-:Y:S01]  /*0ea0*/  UMOV UR5, URZ ;  /* 0x0000003f00057c82 */ /* 0x000fe20008000000 */
[----:B------:R-:W-:-:S04]  /*0eb0*/  USHF.R.S32.HI UR9, URZ, 0x1f, UR8 ;  /* 0x0000001f3f097899 */ /* 0x000fc80008011408 */
[----:B------:R-:W-:-:S04]  /*0ec0*/  ULEA.HI UR9, UR9, UR8, URZ, 0x6 ;  /* 0x0000000809097291 */ /* 0x000fc8000f8f303f */
[----:B------:R-:W-:Y:S01]  /*0ed0*/  USHF.R.S32.HI UR13, URZ, 0x6, UR9 ;  /* 0x000000063f0d7899 */ /* 0x000fe20008011409 */
[----:B----4-:R-:W-:-:S13]  /*0ee0*/  ISETP.NE.AND P2, PT, R0, 0x1, PT ;  /* 0x000000010000780c */ /* 0x010fda0003f45270 */
[----:B01----:R-:W0:Y:S01]  /*0ef0*/  @P2 LDC R3, c[0x0][0x10] ;  /* 0x00000400ff032b82 */ /* 0x003e220000000800 */
[----:B------:R-:W-:Y:S02]  /*0f00*/  @P2 IMAD.MOV.U32 R17, RZ, RZ, RZ ;  /* 0x000000ffff112224 */ /* 0x000fe400078e00ff */
[----:B------:R-:W-:-:S05]  /*0f10*/  @P2 IMAD.MOV.U32 R5, RZ, RZ, RZ ;  /* 0x000000ffff052224 */ /* 0x000fca00078e00ff */
[----:B------:R-:W1:Y:S01]  /*0f20*/  @!P2 LDC R9, c[0x0][0xc] ;  /* 0x00000300ff09ab82 */ /* 0x000e620000000800 */
[----:B------:R-:W-:Y:S01]  /*0f30*/  ULDC UR6, c[0x0][0xc] ;  /* 0x0000030000067ab9 */ /* 0x000fe20000000800 */
[----:B------:R-:W-:Y:S02]  /*0f40*/  ULDC UR7, c[0x0][0x10] ;  /* 0x0000040000077ab9 */ /* 0x000fe40000000800 */
[----:B------:R-:W-:-:S04]  /*0f50*/  UIMAD.WIDE.U32 UR6, UR6, UR7, URZ ;  /* 0x00000007060672a5 */ /* 0x000fc8000f8e003f */
[----:B------:R-:W4:Y:S01]  /*0f60*/  LDC R8, c[0x0][0x14] ;  /* 0x00000500ff087b82 */ /* 0x000f220000000800 */
[----:B0-----:R-:W-:-:S04]  /*0f70*/  @P2 IMAD.WIDE.U32 R2, R3, UR12, R16 ;  /* 0x0000000c03022c25 */ /* 0x001fc8000f8e0010 */
[----:B------:R-:W-:Y:S02]  /*0f80*/  @P2 IMAD.IADD R3, R3, 0x1, R5 ;  /* 0x0000000103032824 */ /* 0x000fe400078e0205 */
[----:B------:R-:W-:Y:S02]  /*0f90*/  IMAD.MOV.U32 R5, RZ, RZ, RZ ;  /* 0x000000ffff057224 */ /* 0x000fe400078e00ff */
[----:B-1----:R-:W-:-:S04]  /*0fa0*/  @!P2 IMAD.WIDE.U32 R4, R16, R9, R4 ;  /* 0x000000091004a225 */ /* 0x002fc800078e0004 */
[----:B------:R-:W-:Y:S02]  /*0fb0*/  @!P2 IMAD.MOV.U32 R2, RZ, RZ, R4 ;  /* 0x000000ffff02a224 */ /* 0x000fe400078e0004 */
[C---:B----4-:R-:W-:Y:S02]  /*0fc0*/  IMAD R21, R8.reuse, UR7, RZ ;  /* 0x0000000708157c24 */ /* 0x050fe4000f8e02ff */
[----:B------:R-:W-:Y:S01]  /*0fd0*/  IMAD.WIDE.U32 R8, R8, UR6, RZ ;  /* 0x0000000608087c25 */ /* 0x000fe2000f8e00ff */
[----:B------:R-:W-:-:S03]  /*0fe0*/  ULDC.64 UR6, c[0x0][0x650] ;  /* 0x0001940000067ab9 */ /* 0x000fc60000000a00 */
[----:B------:R-:W-:Y:S02]  /*0ff0*/  @!P2 IMAD.MOV.U32 R3, RZ, RZ, R5 ;  /* 0x000000ffff03a224 */ /* 0x000fe400078e0005 */
[----:B------:R-:W-:Y:S01]  /*1000*/  IMAD.IADD R0, R9, 0x1, R21 ;  /* 0x0000000109007824 */ /* 0x000fe200078e0215 */
[----:B------:R-:W-:Y:S06]  /*1010*/  @P0 BRA `(.L_x_12) ;  /* 0x0000000000200947 */ /* 0x000fec0003800000 */
[----:B------:R-:W-:Y:S01]  /*1020*/  UISETP.GE.U32.AND UP0, UPT, UR13, 0x16, UPT ;  /* 0x000000160d00788c */ /* 0x000fe2000bf06070 */
[----:B------:R-:W-:Y:S01]  /*1030*/  IADD3 R2, P0, R2, R8, RZ ;  /* 0x0000000802027210 */ /* 0x000fe20007f1e0ff */
[----:B------:R-:W-:-:S04]  /*1040*/  UIMAD.WIDE.U32 UR4, UR13, -0x45d1745d, URZ ;  /* 0xba2e8ba30d0478a5 */ /* 0x000fc8000f8e003f */
[----:B------:R-:W-:Y:S01]  /*1050*/  USHF.R.U32.HI UR4, URZ, 0x4, UR5 ;  /* 0x000000043f047899 */ /* 0x000fe20008011605 */
[----:B------:R-:W-:Y:S02]  /*1060*/  IMAD.X R3, R0, 0x1, R3, P0 ;  /* 0x0000000100037824 */ /* 0x000fe400000e0603 */
[----:B------:R-:W-:Y:S02]  /*1070*/  UMOV UR5, URZ ;  /* 0x0000003f00057c82 */ /* 0x000fe40008000000 */
[----:B------:R-:W-:Y:S02]  /*1080*/  @UP0 ULOP3.LUT UR5, UR4, 0x1, URZ, 0xc0, !UPT ;  /* 0x0000000104050892 */ /* 0x000fe4000f8ec03f */
[----:B------:R-:W-:-:S12]  /*1090*/  UIMAD UR4, UR4, -0x16, UR13 ;  /* 0xffffffea040478a4 */ /* 0x000fd8000f8e020d */
.L_x_12:
[----:B------:R-:W-:Y:S01]  /*10a0*/  ISETP.GE.U32.AND P0, PT, R2, UR6, PT ;  /* 0x0000000602007c0c */ /* 0x000fe2000bf06070 */
[----:B------:R-:W-:Y:S01]  /*10b0*/  IMAD.MOV.U32 R6, RZ, RZ, -0x1 ;  /* 0xffffffffff067424 */ /* 0x000fe200078e00ff */
[----:B------:R-:W-:Y:S01]  /*10c0*/  PRMT R20, RZ, 0x7610, R20 ;  /* 0x00007610ff147816 */ /* 0x000fe20000000014 */
[----:B------:R-:W-:Y:S01]  /*10d0*/  IMAD.MOV.U32 R5, RZ, RZ, -0x1 ;  /* 0xffffffffff057424 */ /* 0x000fe200078e00ff */
[----:B------:R-:W-:Y:S01]  /*10e0*/  ISETP.GE.U32.AND.EX P0, PT, R3, UR7, PT, P0 ;  /* 0x0000000703007c0c */ /* 0x000fe2000bf06100 */
[----:B------:R-:W-:-:S12]  /*10f0*/  IMAD.MOV.U32 R4, RZ, RZ, -0x1 ;  /* 0xffffffffff047424 */ /* 0x000fd800078e00ff */
[----:B------:R-:W-:Y:S05]  /*1100*/  @P0 BRA `(.L_x_13) ;  /* 0x0000000400240947 */ /* 0x000fea0003800000 */
[----:B------:R-:W0:Y:S01]  /*1110*/  LDC.64 R30, c[0x0][0x628] ;  /* 0x00018a00ff1e7b82 */ /* 0x000e220000000a00 */
[----:B------:R-:W-:Y:S02]  /*1120*/  IMAD.MOV.U32 R4, RZ, RZ, R2 ;  /* 0x000000ffff047224 */ /* 0x000fe400078e0002 */
[----:B------:R-:W-:-:S05]  /*1130*/  IMAD.MOV.U32 R5, RZ, RZ, R3 ;  /* 0x000000ffff057224 */ /* 0x000fca00078e0003 */
[----:B------:R-:W1:Y:S08]  /*1140*/  LDC R6, c[0x0][0x630] ;  /* 0x00018c00ff067b82 */ /* 0x000e700000000800 */
[----:B------:R-:W4:Y:S01]  /*1150*/  LDC.64 R32, c[0x0][0x620] ;  /* 0x00018800ff207b82 */ /* 0x000f220000000a00 */
[----:B0-----:R-:W-:-:S04]  /*1160*/  ISETP.NE.U32.AND P0, PT, R30, RZ, PT ;  /* 0x000000ff1e00720c */ /* 0x001fc80003f05070 */
[----:B------:R-:W-:-:S13]  /*1170*/  ISETP.NE.AND.EX P0, PT, R31, RZ, PT, P0 ;  /* 0x000000ff1f00720c */ /* 0x000fda0003f05300 */
[----:B-1--4-:R-:W-:Y:S05]  /*1180*/  @!P0 BRA `(.L_x_14) ;  /* 0x0000000000288947 */ /* 0x012fea0003800000 */
[----:B------:R-:W0:Y:S02]  /*1190*/  LDC R23, c[0x0][0x634] ;  /* 0x00018d00ff177b82 */ /* 0x000e240000000800 */
[----:B0-----:R-:W-:-:S05]  /*11a0*/  IADD3 R23, P0, R2, R23, RZ ;  /* 0x0000001702177210 */ /* 0x001fca0007f1e0ff */
[----:B------:R-:W-:-:S04]  /*11b0*/  IMAD.X R29, RZ, RZ, R3, P0 ;  /* 0x000000ffff1d7224 */ /* 0x000fc800000e0603 */
[----:B------:R-:W-:-:S04]  /*11c0*/  IMAD.WIDE.U32 R4, R29, R30, RZ ;  /* 0x0000001e1d047225 */ /* 0x000fc800078e00ff */
[----:B------:R-:W-:-:S04]  /*11d0*/  IMAD.WIDE.U32 R20, P0, R23, R31, R4 ;  /* 0x0000001f17147225 */ /* 0x000fc80007800004 */
[----:B------:R-:W-:-:S04]  /*11e0*/  IMAD.WIDE.U32 R4, R23, R30, RZ ;  /* 0x0000001e17047225 */ /* 0x000fc800078e00ff */
[----:B------:R-:W-:Y:S01]  /*11f0*/  IMAD.X R23, RZ, RZ, RZ, P0 ;  /* 0x000000ffff177224 */ /* 0x000fe200000e06ff */
[----:B------:R-:W-:Y:S01]  /*1200*/  IADD3 RZ, P0, R5, R20, RZ ;  /* 0x0000001405ff7210 */ /* 0x000fe20007f1e0ff */
[----:B------:R-:W-:-:S04]  /*1210*/  IMAD.MOV.U32 R22, RZ, RZ, R21 ;  /* 0x000000ffff167224 */ /* 0x000fc800078e0015 */
[----:B------:R-:W-:-:S08]  /*1220*/  IMAD.WIDE.U32.X R4, R29, R31, R22, P0 ;  /* 0x0000001f1d047225 */ /* 0x000fd000000e0416 */
.L_x_14:
[----:B------:R-:W0:Y:S01]  /*1230*/  LDC.64 R34, c[0x0][0x640] ;  /* 0x00019000ff227b82 */ /* 0x000e220000000a00 */
[-CC-:B------:R-:W-:Y:S01]  /*1240*/  SHF.R.U64 R36, R4, R6.reuse, R5.reuse ;  /* 0x0000000604247219 */ /* 0x180fe20000001205 */
[----:B------:R-:W-:Y:S01]  /*1250*/  IMAD.MOV.U32 R39, RZ, RZ, 0x1 ;  /* 0x00000001ff277424 */ /* 0x000fe200078e00ff */
[----:B------:R-:W-:Y:S02]  /*1260*/  SHF.R.U32.HI R4, RZ, R6, R5 ;  /* 0x00000006ff047219 */ /* 0x000fe40000011605 */
[----:B------:R-:W-:-:S03]  /*1270*/  IADD3 R21, P0, RZ, -R36, RZ ;  /* 0x80000024ff157210 */ /* 0x000fc60007f1e0ff */
[----:B------:R-:W1:Y:S02]  /*1280*/  LDC R20, c[0x0][0x618] ;  /* 0x00018600ff147b82 */ /* 0x000e640000000800 */
[----:B------:R-:W-:-:S04]  /*1290*/  IMAD.X R5, RZ, RZ, ~R4, P0 ;  /* 0x000000ffff057224 */ /* 0x000fc800000e0e04 */
[-C--:B------:R-:W-:Y:S02]  /*12a0*/  IMAD R6, R5, R32.reuse, RZ ;  /* 0x0000002005067224 */ /* 0x080fe400078e02ff */
[----:B------:R-:W4:Y:S01]  /*12b0*/  LDC R23, c[0x0][0x608] ;  /* 0x00018200ff177b82 */ /* 0x000f220000000800 */
[----:B------:R-:W-:-:S04]  /*12c0*/  IMAD.WIDE.U32 R4, R21, R32, R2 ;  /* 0x0000002015047225 */ /* 0x000fc800078e0002 */
[----:B------:R-:W-:-:S03]  /*12d0*/  IMAD R21, R21, R33, R6 ;  /* 0x0000002115157224 */ /* 0x000fc600078e0206 */
[----:B------:R-:W2:Y:S01]  /*12e0*/  LDC R26, c[0x0][0x658] ;  /* 0x00019600ff1a7b82 */ /* 0x000ea20000000800 */
[----:B------:R-:W-:Y:S01]  /*12f0*/  IMAD.IADD R5, R5, 0x1, R21 ;  /* 0x0000000105057824 */ /* 0x000fe200078e0215 */
[----:B0-----:R-:W-:Y:S01]  /*1300*/  ISETP.NE.U32.AND P0, PT, R34, RZ, PT ;  /* 0x000000ff2200720c */ /* 0x001fe20003f05070 */
[----:B------:R-:W-:-:S03]  /*1310*/  IMAD.MOV.U32 R21, RZ, RZ, -0x1 ;  /* 0xffffffffff157424 */ /* 0x000fc600078e00ff */
[----:B------:R-:W-:Y:S02]  /*1320*/  ISETP.NE.AND.EX P0, PT, R35, RZ, PT, P0 ;  /* 0x000000ff2300720c */ /* 0x000fe40003f05300 */
[----:B------:R-:W0:Y:S01]  /*1330*/  LDC R33, c[0x0][0x600] ;  /* 0x00018000ff217b82 */ /* 0x000e220000000800 */
[-CC-:B-1----:R-:W-:Y:S02]  /*1340*/  SHF.R.U64 R31, R4, R20.reuse, R5.reuse ;  /* 0x00000014041f7219 */ /* 0x182fe40000001205 */
[----:B------:R-:W-:-:S05]  /*1350*/  SHF.R.U32.HI R4, RZ, R20, R5 ;  /* 0x00000014ff047219 */ /* 0x000fca0000011605 */
[----:B------:R-:W1:Y:S01]  /*1360*/  LDC R28, c[0x0][0x648] ;  /* 0x00019200ff1c7b82 */ /* 0x000e620000000800 */
[-CC-:B----4-:R-:W-:Y:S02]  /*1370*/  SHF.R.U64 R41, R31, R23.reuse, R4.reuse ;  /* 0x000000171f297219 */ /* 0x190fe40000001204 */
[----:B------:R-:W-:-:S05]  /*1380*/  SHF.R.U32.HI R5, RZ, R23, R4 ;  /* 0x00000017ff057219 */ /* 0x000fca0000011604 */
[----:B------:R-:W4:Y:S01]  /*1390*/  LDC R37, c[0x0][0x638] ;  /* 0x00018e00ff257b82 */ /* 0x000f220000000800 */
[-C--:B--2---:R-:W-:Y:S02]  /*13a0*/  SHF.L.U32 R4, R21, R26.reuse, RZ ;  /* 0x0000001a15047219 */ /* 0x084fe400000006ff */
[--C-:B------:R-:W-:Y:S02]  /*13b0*/  SHF.R.U64 R32, R41, R26, R5.reuse ;  /* 0x0000001a29207219 */ /* 0x100fe40000001205 */
[----:B------:R-:W-:Y:S02]  /*13c0*/  LOP3.LUT R6, RZ, R4, RZ, 0x33, !PT ;  /* 0x00000004ff067212 */ /* 0x000fe400078e33ff */
[----:B------:R-:W-:Y:S01]  /*13d0*/  SHF.R.U32.HI R5, RZ, R26, R5 ;  /* 0x0000001aff057219 */ /* 0x000fe20000011605 */
[----:B------:R-:W2:Y:S01]  /*13e0*/  LDC R30, c[0x0][0x610] ;  /* 0x00018400ff1e7b82 */ /* 0x000ea20000000800 */
[----:B------:R-:W-:Y:S01]  /*13f0*/  IMAD.MOV.U32 R4, RZ, RZ, R32 ;  /* 0x000000ffff047224 */ /* 0x000fe200078e0020 */
[----:B------:R-:W-:Y:S06]  /*1400*/  @!P0 BRA `(.L_x_15) ;  /* 0x0000000000288947 */ /* 0x000fec0003800000 */
[----:B------:R-:W3:Y:S02]  /*1410*/  LDC R23, c[0x0][0x64c] ;  /* 0x00019300ff177b82 */ /* 0x000ee40000000800 */
[----:B---3--:R-:W-:-:S05]  /*1420*/  IADD3 R23, P0, R32, R23, RZ ;  /* 0x0000001720177210 */ /* 0x008fca0007f1e0ff */
        /* <DEDUP_REMOVED lines=8> */
.L_x_15:
[----:B-1----:R-:W-:Y:S01]  /*14b0*/  SHF.R.U64 R17, R4, R28, R5 ;  /* 0x0000001c04117219 */ /* 0x002fe20000001205 */
[----:B------:R-:W-:Y:S01]  /*14c0*/  @P2 IMAD R25, R27, R24, R16 ;  /* 0x000000181b192224 */ /* 0x000fe200078e0210 */
[----:B------:R-:W-:Y:S02]  /*14d0*/  SHF.L.U32 R4, R39, R26, RZ ;  /* 0x0000001a27047219 */ /* 0x000fe400000006ff */
[----:B------:R-:W-:Y:S01]  /*14e0*/  LOP3.LUT R5, R41, R6, RZ, 0xc0, !PT ;  /* 0x0000000629057212 */ /* 0x000fe200078ec0ff */
[----:B0-----:R-:W-:Y:S02]  /*14f0*/  VIADD R6, R33, 0xffffffff ;  /* 0xffffffff21067836 */ /* 0x001fe40000000000 */
[----:B------:R-:W-:Y:S02]  /*1500*/  IMAD.MOV R20, RZ, RZ, -R17 ;  /* 0x000000ffff147224 */ /* 0x000fe400078e0a11 */
[----:B------:R-:W-:Y:S01]  /*1510*/  IMAD R16, R4, R17, R5 ;  /* 0x0000001104107224 */ /* 0x000fe200078e0205 */
[----:B------:R-:W-:Y:S01]  /*1520*/  LOP3.LUT R17, R31, R6, RZ, 0xc0, !PT ;  /* 0x000000061f117212 */ /* 0x000fe200078ec0ff */
[----:B----4-:R-:W-:-:S02]  /*1530*/  IMAD R4, R20, R37, R32 ;  /* 0x0000002514047224 */ /* 0x010fc400078e0220 */
[----:B--2---:R-:W-:Y:S02]  /*1540*/  IMAD R6, R16, R30, R25 ;  /* 0x0000001e10067224 */ /* 0x004fe400078e0219 */
[----:B------:R-:W-:Y:S02]  /*1550*/  IMAD R17, R4, R33, R17 ;  /* 0x0000002104117224 */ /* 0x000fe400078e0211 */
[----:B------:R-:W-:Y:S02]  /*1560*/  IMAD.MOV.U32 R20, RZ, RZ, 0x1 ;  /* 0x00000001ff147424 */ /* 0x000fe400078e00ff */
[----:B------:R-:W-:Y:S01]  /*1570*/  IMAD.MOV.U32 R4, RZ, RZ, R36 ;  /* 0x000000ffff047224 */ /* 0x000fe200078e0024 */
[----:B------:R-:W-:Y:S02]  /*1580*/  SEL R5, R17, R6, !P2 ;  /* 0x0000000611057207 */ /* 0x000fe40005000000 */
[----:B------:R-:W-:-:S07]  /*1590*/  SEL R6, R6, R17, !P2 ;  /* 0x0000001106067207 */ /* 0x000fce0005000000 */
.L_x_13:
[----:B------:R-:W-:Y:S05]  /*15a0*/  @!P3 BRA `(.L_x_16) ;  /* 0x00000000000cb947 */ /* 0x000fea0003800000 */
[----:B------:R-:W-:Y:S01]  /*15b0*/  UCGABAR_WAIT ;  /* 0x0000000000007dc7 */ /* 0x000fe20008000000 */
[----:B------:R-:W-:Y:S01]  /*15c0*/  CCTL.IVALL ;  /* 0x00000000ff00798f */ /* 0x000fe20002000000 */
[----:B------:R-:W-:Y:S05]  /*15d0*/  BRA `(.L_x_17) ;  /* 0x0000000000047947 */ /* 0x000fea0003800000 */
.L_x_16:
[----:B------:R-:W-:Y:S06]  /*15e0*/  BAR.SYNC.DEFER_BLOCKING 0x0 ;  /* 0x0000000000007b1d */ /* 0x000fec0000010000 */
.L_x_17:
[----:B------:R-:W-:Y:S05]  /*15f0*/  @!P4 BRA `(.L_x_18) ;  /* 0x000000580000c947 */ /* 0x000fea0003800000 */
[----:B------:R-:W-:-:S13]  /*1600*/  ISETP.GT.U32.AND P0, PT, R38, 0x1, PT ;  /* 0x000000012600780c */ /* 0x000fda0003f04070 */
[----:B------:R-:W-:Y:S05]  /*1610*/  @P0 EXIT ;  /* 0x000000000000094d */ /* 0x000fea0003800000 */
.L_x_19:
[----:B------:R-:W-:-:S08]  /*1620*/  NOP ;  /* 0x0000000000007918 */ /* 0x000fd00000000000 */
[----:B------:R-:W0:Y:S02]  /*1630*/  USETMAXREG.TRY_ALLOC.CTAPOOL UP0, 0xe8 ;  /* 0x000000e8000079c8 */ /* 0x000e240008000600 */
[----:B0-----:R-:W-:-:S13]  /*1640*/  PLOP3.LUT P0, PT, PT, PT, UP0, 0x80, 0x0 ;  /* 0x000000000000781c */ /* 0x001fda0003f0f008 */
[----:B------:R-:W-:Y:S05]  /*1650*/  @!P0 BRA `(.L_x_19) ;  /* 0xfffffffc00f08947 */ /* 0x000fea000383ffff */
[----:B------:R-:W-:-:S13]  /*1660*/  LOP3.LUT P0, RZ, R20, 0xff, RZ, 0xc0, !PT ;  /* 0x000000ff14ff7812 */ /* 0x000fda000780c0ff */
[----:B------:R-:W-:Y:S05]  /*1670*/  @!P0 EXIT ;  /* 0x000000000000894d */ /* 0x000fea0003800000 */
[----:B------:R-:W0:Y:S01]  /*1680*/  S2UR UR6, SR_CgaCtaId ;  /* 0x00000000000679c3 */ /* 0x000e220000008800 */
[CC--:B------:R-:W-:Y:S01]  /*1690*/  LEA.HI R11, R19.reuse, R10.reuse, RZ, 0x2 ;  /* 0x0000000a130b7211 */ /* 0x0c0fe200078f10ff */
[----:B------:R-:W-:Y:S01]  /*16a0*/  UIADD3 UR7, UR15, -0x1, URZ ;  /* 0xffffffff0f077890 */ /* 0x000fe2000fffe03f */
[----:B------:R-:W-:Y:S01]  /*16b0*/  LEA.HI R19, R19, R10, RZ, 0x5 ;  /* 0x0000000a13137211 */ /* 0x000fe200078f28ff */
[----:B------:R-:W-:Y:S01]  /*16c0*/  UMOV UR12, 0x400 ;  /* 0x00000400000c7882 */ /* 0x000fe20000000000 */
[--C-:B------:R-:W-:Y:S01]  /*16d0*/  SHF.R.S32.HI R16, RZ, 0x2, R11.reuse ;  /* 0x00000002ff107819 */ /* 0x100fe2000001140b */
[----:B------:R-:W-:Y:S01]  /*16e0*/  UISETP.LT.AND UP0, UPT, UR13, 0x1, UPT ;  /* 0x000000010d00788c */ /* 0x000fe2000bf01270 */
[----:B------:R-:W-:Y:S01]  /*16f0*/  SHF.R.S32.HI R17, RZ, 0x1f, R11 ;  /* 0x0000001fff117819 */ /* 0x000fe2000001140b */
[----:B------:R-:W-:Y:S01]  /*1700*/  USHF.L.U32 UR20, UR13, 0x1, URZ ;  /* 0x000000010d147899 */ /* 0x000fe2000800063f */
[----:B------:R-:W-:Y:S01]  /*1710*/  SHF.R.S32.HI R19, RZ, 0x5, R19 ;  /* 0x00000005ff137819 */ /* 0x000fe20000011413 */
[----:B------:R-:W-:Y:S01]  /*1720*/  USEL UR14, UR13, 0x1, UP0 ;  /* 0x000000010d0e7887 */ /* 0x000fe20008000000 */
[----:B------:R-:W-:Y:S01]  /*1730*/  LEA.HI R17, R17, R16, RZ, 0x3 ;  /* 0x0000001011117211 */ /* 0x000fe200078f18ff */
[----:B------:R-:W-:Y:S01]  /*1740*/  UISETP.NE.AND UP0, UPT, UR7, URZ, UPT ;  /* 0x0000003f0700728c */ /* 0x000fe2000bf05270 */
[----:B------:R-:W-:Y:S01]  /*1750*/  LOP3.LUT R11, R11, 0xfffffffc, RZ, 0xc0, !PT ;  /* 0xfffffffc0b0b7812 */ /* 0x000fe200078ec0ff */
[----:B------:R-:W-:Y:S01]  /*1760*/  UIADD3 UR14, -UR14, UR13, URZ ;  /* 0x0000000d0e0e7290 */ /* 0x000fe2000fffe13f */
[----:B------:R-:W-:-:S02]  /*1770*/  LOP3.LUT R17, R17, 0xfffffff8, RZ, 0xc0, !PT ;  /* 0xfffffff811117812 */ /* 0x000fc400078ec0ff */
[----:B------:R-:W-:Y:S01]  /*1780*/  LOP3.LUT R118, R7, 0x1, RZ, 0xfc, !PT ;  /* 0x0000000107767812 */ /* 0x000fe200078efcff */
[----:B------:R-:W-:Y:S02]  /*1790*/  IMAD.IADD R20, R10, 0x1, -R11 ;  /* 0x000000010a147824 */ /* 0x000fe400078e0a0b */
[----:B------:R-:W-:Y:S01]  /*17a0*/  IMAD.IADD R16, R16, 0x1, -R17 ;  /* 0x0000000110107824 */ /* 0x000fe200078e0a11 */
[----:B0-----:R-:W-:-:S04]  /*17b0*/  ULEA UR12, UR6, UR12, 0x18 ;  /* 0x0000000c060c7291 */ /* 0x001fc8000f8ec03f */
[--C-:B------:R-:W-:Y:S01]  /*17c0*/  SHF.R.S32.HI R17, RZ, 0x1f, R16.reuse ;  /* 0x0000001fff117819 */ /* 0x100fe20000011410 */
[----:B------:R-:W-:Y:S01]  /*17d0*/  USHF.L.U32 UR6, UR7, 0x3, URZ ;  /* 0x0000000307067899 */ /* 0x000fe2000800063f */
[C-C-:B------:R-:W-:Y:S01]  /*17e0*/  IMAD R21, R19.reuse, -0x10, -R16.reuse ;  /* 0xfffffff013157824 */ /* 0x140fe200078e0a10 */
[----:B------:R-:W-:Y:S02]  /*17f0*/  USEL UR7, URZ, 0x1, UP0 ;  /* 0x000000013f077887 */ /* 0x000fe40008000000 */
[----:B------:R-:W-:Y:S01]  /*1800*/  ULOP3.LUT UR6, UR6, 0x8, URZ, 0xc0, !UPT ;  /* 0x0000000806067892 */ /* 0x000fe2000f8ec03f */
[----:B------:R-:W-:Y:S01]  /*1810*/  IMAD.WIDE R10, R19, 0x10, R16 ;  /* 0x00000010130a7825 */ /* 0x000fe200078e0210 */
[----:B------:R-:W-:Y:S02]  /*1820*/  UIADD3 UR21, UR12, 0x170, URZ ;  /* 0x000001700c157890 */ /* 0x000fe4000fffe03f */
[----:B------:R-:W-:Y:S01]  /*1830*/  ULOP3.LUT UR22, UR6, 0x8, URZ, 0x3c, !UPT ;  /* 0x0000000806167892 */ /* 0x000fe2000f8e3c3f */
[----:B------:R-:W-:Y:S01]  /*1840*/  IMAD.U32 R119, RZ, RZ, UR7 ;  /* 0x00000007ff777e24 */ /* 0x000fe2000f8e00ff */
[----:B------:R-:W-:-:S02]  /*1850*/  ULOP3.LUT UR16, UR6, 0x18, URZ, 0x3c, !UPT ;  /* 0x0000001806107892 */ /* 0x000fc4000f8e3c3f */
[----:B------:R-:W-:Y:S01]  /*1860*/  ULEA UR15, UR15, UR21, 0x3 ;  /* 0x000000150f0f7291 */ /* 0x000fe2000f8e183f */
[----:B------:R-:W-:Y:S02]  /*1870*/  ULDC UR6, c[0x0][0x284] ;  /* 0x0000a10000067ab9 */ /* 0x000fe40000000800 */
[----:B------:R-:W-:-:S09]  /*1880*/  VIADD R21, R21, UR6 ;  /* 0x0000000615157c36 */ /* 0x000fd20008000000 */
.L_x_142:
[----:B------:R-:W-:Y:S01]  /*1890*/  SHF.L.U32 R16, R119, 0x1f, RZ ;  /* 0x0000001f77107819 */ /* 0x000fe200000006ff */
[----:B------:R-:W0:Y:S01]  /*18a0*/  LDC R17, c[0x0][0x28c] ;  /* 0x0000a300ff117b82 */ /* 0x000e220000000800 */
[----:B------:R-:W-:Y:S01]  /*18b0*/  UMOV UR6, URZ ;  /* 0x0000003f00067c82 */ /* 0x000fe20008000000 */
[----:B------:R-:W-:Y:S01]  /*18c0*/  UMOV UR17, UR4 ;  /* 0x0000000400117c82 */ /* 0x000fe20008000000 */
[----:B-1----:R-:W1:Y:S01]  /*18d0*/  SYNCS.PHASECHK.TRANS64.TRYWAIT P0, [UR15+-0x8], R16 ;  /* 0xfffff810ff0075a7 */ /* 0x002e62000800014f */
[----:B0-----:R-:W-:Y:S01]  /*18e0*/  ISETP.GE.AND P1, PT, R17, 0x1, PT ;  /* 0x000000011100780c */ /* 0x001fe20003f26270 */
[----:B-1-34-:R-:W-:-:S12]  /*18f0*/  @!P0 BRA `(.L_x_20) ;  /* 0x0000006c00c08947 */ /* 0x01afd80003800000 */
.L_x_182:
[----:B------:R-:W-:Y:S01]  /*1900*/  UMOV UR7, URZ ;  /* 0x0000003f00077c82 */ /* 0x000fe20008000000 */
[----:B------:R-:W-:Y:S01]  /*1910*/  UMOV UR8, URZ ;  /* 0x0000003f00087c82 */ /* 0x000fe20008000000 */
[----:B------:R-:W-:Y:S02]  /*1920*/  CS2R R22, SRZ ;  /* 0x0000000000167805 */ /* 0x000fe4000001ff00 */
[----:B------:R-:W-:Y:S02]  /*1930*/  CS2R R72, SRZ ;  /* 0x0000000000487805 */ /* 0x000fe4000001ff00 */
[----:B------:R-:W-:Y:S02]  /*1940*/  CS2R R74, SRZ ;  /* 0x00000000004a7805 */ /* 0x000fe4000001ff00 */
[----:B------:R-:W-:Y:S02]  /*1950*/  CS2R R76, SRZ ;  /* 0x00000000004c7805 */ /* 0x000fe4000001ff00 */
[----:B------:R-:W-:-:S02]  /*1960*/  CS2R R78, SRZ ;  /* 0x00000000004e7805 */ /* 0x000fc4000001ff00 */
[----:B------:R-:W-:Y:S02]  /*1970*/  CS2R R80, SRZ ;  /* 0x0000000000507805 */ /* 0x000fe4000001ff00 */
        /* <DEDUP_REMOVED lines=17> */
[----:B------:R-:W-:Y:S01]  /*1a90*/  CS2R R116, SRZ ;  /* 0x0000000000747805 */ /* 0x000fe2000001ff00 */
[----:B------:R-:W-:Y:S01]  /*1aa0*/  IMAD.U32 R120, RZ, RZ, UR5 ;  /* 0x00000005ff787e24 */ /* 0x000fe2000f8e00ff */
        /* <DEDUP_REMOVED lines=24> */
[----:B------:R-:W-:Y:S06]  /*1c30*/  @!P1 BRA `(.L_x_21) ;  /* 0x0000000400d89947 */ /* 0x000fec0003800000 */
[----:B------:R-:W-:-:S13]  /*1c40*/  ISETP.NE.AND P1, PT, R118, 0x3, PT ;  /* 0x000000037600780c */ /* 0x000fda0003f25270 */
[----:B------:R-:W-:Y:S05]  /*1c50*/  @!P1 BRA `(.L_x_22) ;  /* 0x0000000000049947 */ /* 0x000fea0003800000 */
[----:B------:R-:W-:Y:S01]  /*1c60*/  BPT.TRAP 0x1 ;  /* 0x000000040000795c */ /* 0x000fe20000300000 */
.L_x_22:
[----:B------:R-:W-:Y:S01]  /*1c70*/  ULEA UR6, UR4, UR12, 0x3 ;  /* 0x0000000c04067291 */ /* 0x000fe2000f8e183f */
[----:B0-----:R-:W-:-:S05]  /*1c80*/  IMAD.U32 R16, RZ, RZ, UR5 ;  /* 0x00000005ff107e24 */ /* 0x001fca000f8e00ff */
[----:B------:R-:W-:-:S04]  /*1c90*/  SHF.L.U32 R16, R16, 0x1f, RZ ;  /* 0x0000001f10107819 */ /* 0x000fc800000006ff */
[----:B------:R0:W1:Y:S01]  /*1ca0*/  SYNCS.PHASECHK.TRANS64.TRYWAIT P0, [UR6], R16 ;  /* 0x00000010ff0075a7 */ /* 0x0000620008000146 */
[----:B------:R-:W-:Y:S05]  /*1cb0*/  @!P1 BRA `(.L_x_23) ;  /* 0x0000000000049947 */ /* 0x000fea0003800000 */
[----:B------:R-:W-:Y:S01]  /*1cc0*/  BPT.TRAP 0x1 ;  /* 0x000000040000795c */ /* 0x000fe20000300000 */
.L_x_23:
[----:B-1----:R-:W-:Y:S05]  /*1cd0*/  @P0 BRA `(.L_x_24) ;  /* 0x0000000000080947 */ /* 0x002fea0003800000 */
[----:B------:R-:W1:Y:S02]  /*1ce0*/  SYNCS.PHASECHK.TRANS64.TRYWAIT P0, [UR6], R16 ;  /* 0x00000010ff0075a7 */ /* 0x000e640008000146 */
[----:B-1----:R-:W-:Y:S05]  /*1cf0*/  @!P0 BRA `(.L_x_25) ;  /* 0x0000006800d88947 */ /* 0x002fea0003800000 */
.L_x_24:
[----:B------:R-:W-:Y:S01]  /*1d00*/  UIADD3 UR7, UR12, 0x280, URZ ;  /* 0x000002800c077890 */ /* 0x000fe2000fffe03f */
[----:B------:R-:W-:Y:S01]  /*1d10*/  WARPGROUP.ARRIVE ;  /* 0x00000000000079c5 */ /* 0x000fe20000000000 */
[----:B------:R-:W-:Y:S01]  /*1d20*/  UIADD3 UR6, UR12, 0x16280, URZ ;  /* 0x000162800c067890 */ /* 0x000fe2000fffe03f */
[----:B------:R-:W-:Y:S01]  /*1d30*/  CS2R R22, SRZ ;  /* 0x0000000000167805 */ /* 0x000fe2000001ff00 */
[----:B------:R-:W-:Y:S01]  /*1d40*/  USHF.R.U32.HI UR7, URZ, 0x4, UR7 ;  /* 0x000000043f077899 */ /* 0x000fe20008011607 */
[----:B------:R-:W-:Y:S01]  /*1d50*/  CS2R R72, SRZ ;  /* 0x0000000000487805 */ /* 0x000fe2000001ff00 */
[----:B------:R-:W-:Y:S01]  /*1d60*/  USHF.R.U32.HI UR6, URZ, 0x4, UR6 ;  /* 0x000000043f067899 */ /* 0x000fe20008011606 */
[----:B------:R-:W-:Y:S01]  /*1d70*/  CS2R R74, SRZ ;  /* 0x00000000004a7805 */ /* 0x000fe2000001ff00 */
[----:B------:R-:W-:Y:S01]  /*1d80*/  ULOP3.LUT UR7, UR7, 0x3fff, URZ, 0xc0, !UPT ;  /* 0x00003fff07077892 */ /* 0x000fe2000f8ec03f */
[----:B------:R-:W-:Y:S01]  /*1d90*/  CS2R R76, SRZ ;  /* 0x00000000004c7805 */ /* 0x000fe2000001ff00 */
[----:B------:R-:W-:Y:S01]  /*1da0*/  ULOP3.LUT UR6, UR6, 0x3fff, URZ, 0xc0, !UPT ;  /* 0x00003fff06067892 */ /* 0x000fe2000f8ec03f */
[----:B------:R-:W-:Y:S01]  /*1db0*/  CS2R R78, SRZ ;  /* 0x00000000004e7805 */ /* 0x000fe2000001ff00 */
[----:B------:R-:W-:Y:S01]  /*1dc0*/  ULOP3.LUT UR7, UR7, 0x10000, URZ, 0xfc, !UPT ;  /* 0x0001000007077892 */ /* 0x000fe2000f8efc3f */
[----:B------:R-:W-:Y:S01]  /*1dd0*/  CS2R R80, SRZ ;  /* 0x0000000000507805 */ /* 0x000fe2000001ff00 */
[----:B------:R-:W-:Y:S01]  /*1de0*/  ULOP3.LUT UR6, UR6, 0x10000, URZ, 0xfc, !UPT ;  /* 0x0001000006067892 */ /* 0x000fe2000f8efc3f */
[----:B------:R-:W-:Y:S01]  /*1df0*/  CS2R R82, SRZ ;  /* 0x0000000000527805 */ /* 0x000fe2000001ff00 */
[----:B------:R-:W-:Y:S01]  /*1e00*/  ULEA UR8, UR4, UR7, 0x8 ;  /* 0x0000000704087291 */ /* 0x000fe2000f8e403f */
[----:B------:R-:W-:Y:S01]  /*1e10*/  CS2R R84, SRZ ;  /* 0x0000000000547805 */ /* 0x000fe2000001ff00 */
[----:B------:R-:W-:Y:S01]  /*1e20*/  UIMAD UR10, UR4, 0x180, UR6 ;  /* 0x00000180040a78a4 */ /* 0x000fe2000f8e0206 */
[----:B------:R-:W-:Y:S01]  /*1e30*/  CS2R R86, SRZ ;  /* 0x0000000000567805 */ /* 0x000fe2000001ff00 */
[----:B------:R-:W-:Y:S01]  /*1e40*/  UMOV UR9, 0x80000020 ;  /* 0x8000002000097882 */ /* 0x000fe20000000000 */
[----:B------:R-:W-:Y:S01]  /*1e50*/  UMOV UR11, 0x80000020 ;  /* 0x80000020000b7882 */ /* 0x000fe20000000000 */
[----:B------:R-:W-:Y:S01]  /*1e60*/  ULDC UR7, c[0x0][0x50c] ;  /* 0x0001430000077ab9 */ /* 0x000fe20000000800 */
[----:B------:R-:W-:Y:S01]  /*1e70*/  UMOV UR6, 0x2 ;  /* 0x0000000200067882 */ /* 0x000fe20000000000 */
[----:B------:R-:W-:Y:S01]  /*1e80*/  UISETP.NE.AND UP0, UPT, UR7, 0x2, UPT ;  /* 0x000000020700788c */ /* 0x000fe2000bf05270 */
[----:B------:R-:W-:-:S02]  /*1e90*/  CS2R R88, SRZ ;  /* 0x0000000000587805 */ /* 0x000fc4000001ff00 */
[----:B------:R-:W-:Y:S01]  /*1ea0*/  CS2R R90, SRZ ;  /* 0x00000000005a7805 */ /* 0x000fe2000001ff00 */
[----:B------:R-:W-:Y:S01]  /*1eb0*/  QGMMA.64x96x32.F32.E4M3.E4M3 R24, gdesc[UR8], RZ, !UPT ;  /* 0x01600000081879f3 */ /* 0x000fe2000c7008ff */
[----:B------:R-:W-:Y:S01]  /*1ec0*/  USEL UR7, URZ, 0x1, UP0 ;  /* 0x000000013f077887 */ /* 0x000fe20008000000 */
[----:B------:R-:W-:Y:S01]  /*1ed0*/  CS2R R92, SRZ ;  /* 0x00000000005c7805 */ /* 0x000fe2000001ff00 */
[----:B------:R-:W-:Y:S01]  /*1ee0*/  UIADD3 UR8, UR8, 0x2, URZ ;  /* 0x0000000208087890 */ /* 0x000fe2000fffe03f */
[----:B------:R-:W-:Y:S01]  /*1ef0*/  CS2R R94, SRZ ;  /* 0x00000000005e7805 */ /* 0x000fe2000001ff00 */
[----:B------:R-:W-:Y:S01]  /*1f00*/  UIADD3 UR10, UR10, 0x2, URZ ;  /* 0x000000020a0a7890 */ /* 0x000fe2000fffe03f */
[----:B------:R-:W-:Y:S02]  /*1f10*/  CS2R R96, SRZ ;  /* 0x0000000000607805 */ /* 0x000fe4000001ff00 */
[----:B------:R-:W-:Y:S01]  /*1f20*/  ISETP.NE.AND P0, PT, RZ, UR7, PT ;  /* 0x00000007ff007c0c */ /* 0x000fe2000bf05270 */
[----:B------:R-:W-:Y:S01]  /*1f30*/  UMOV UR9, 0x80000020 ;  /* 0x8000002000097882 */ /* 0x000fe20000000000 */
[----:B------:R-:W-:Y:S01]  /*1f40*/  UMOV UR11, 0x80000020 ;  /* 0x80000020000b7882 */ /* 0x000fe20000000000 */
        /* <DEDUP_REMOVED lines=9> */
[----:B------:R-:W-:Y:S01]  /*1fe0*/  CS2R R116, SRZ ;  /* 0x0000000000747805 */ /* 0x000fe2000001ff00 */
[----:B------:R-:W-:Y:S01]  /*1ff0*/  QGMMA.64x96x32.F32.E4M3.E4M3 R24, gdesc[UR8], R24, gsb0 ;  /* 0x01600000081879f3 */ /* 0x000fe20008000818 */
[----:B------:R-:W-:Y:S05]  /*2000*/  @!P0 BRA `(.L_x_26) ;  /* 0x0000000000c88947 */ /* 0x000fea0003800000 */
[----:B------:R-:W-:Y:S02]  /*2010*/  WARPGROUP.DEPBAR.LE gsb0, 0x0 ;  /* 0x00008000000079c5 */ /* 0x000fe40000010000 */
[----:B------:R-:W-:-:S01]  /*2020*/  FADD R117, RZ, R24 ;  /* 0x00000018ff757221 */ /* 0x000fc20000000000 */
[----:B------:R-:W-:Y:S01]  /*2030*/  FADD R116, RZ, R25 ;  /* 0x00000019ff747221 */ /* 0x000fe20000000000 */
        /* <DEDUP_REMOVED lines=46> */
[----:B------:R-:W-:-:S06]  /*2320*/  UMOV UR6, URZ ;  /* 0x0000003f00067c82 */ /* 0x000fcc0008000000 */
.L_x_26:
[----:B------:R-:W-:-:S04]  /*2330*/  UIADD3 UR17, UR4, 0x1, URZ ;  /* 0x0000000104117890 */ /* 0x000fc8000fffe03f */
[----:B------:R-:W-:-:S04]  /*2340*/  UISETP.NE.AND UP0, UPT, UR17, 0x16, UPT ;  /* 0x000000161100788c */ /* 0x000fc8000bf05270 */
[----:B------:R-:W-:Y:S02]  /*2350*/  USEL UR8, URZ, 0x1, UP0 ;  /* 0x000000013f087887 */ /* 0x000fe40008000000 */
[----:B------:R-:W-:Y:S02]  /*2360*/  USEL UR17, UR17, URZ, UP0 ;  /* 0x0000003f11117287 */ /* 0x000fe40008000000 */
[----:B------:R-:W-:-:S06]  /*2370*/  ULOP3.LUT UR8, UR5, UR8, URZ, 0x3c, !UPT ;  /* 0x0000000805087292 */ /* 0x000fcc000f8e3c3f */
[----:B------:R-:W-:Y:S01]  /*2380*/  IMAD.U32 R120, RZ, RZ, UR8 ;  /* 0x00000008ff787e24 */ /* 0x000fe2000f8e00ff */
[----:B------:R-:W-:-:S06]  /*2390*/  UMOV UR8, 0x1 ;  /* 0x0000000100087882 */ /* 0x000fcc0000000000 */
.L_x_21:
[----:B------:R-:W-:-:S06]  /*23a0*/  UISETP.GE.AND UP0, UPT, UR14, 0x1, UPT ;  /* 0x000000010e00788c */ /* 0x000fcc000bf06270 */
[----:B------:R-:W-:-:S13]  /*23b0*/  PLOP3.LUT P0, PT, PT, PT, UP0, 0x80, 0x0 ;  /* 0x000000000000781c */ /* 0x000fda0003f0f008 */
[----:B------:R-:W-:Y:S05]  /*23c0*/  @!P0 BRA `(.L_x_27) ;  /* 0x0000000400c88947 */ /* 0x000fea0003800000 */
[----:B01----:R-:W-:Y:S01]  /*23d0*/  IMAD.U32 R16, RZ, RZ, UR14 ;  /* 0x0000000eff107e24 */ /* 0x003fe2000f8e00ff */
[----:B------:R-:W-:Y:S01]  /*23e0*/  ULDC UR23, c[0x0][0x50c] ;  /* 0x0001430000177ab9 */ /* 0x000fe20000000800 */
[----:B------:R-:W-:-:S07]  /*23f0*/  IMAD.U32 R17, RZ, RZ, UR4 ;  /* 0x00000004ff117e24 */ /* 0x000fce000f8e00ff */
.L_x_35:
[----:B------:R-:W-:-:S13]  /*2400*/  ISETP.NE.AND P1, PT, R118, 0x3, PT ;  /* 0x000000037600780c */ /* 0x000fda0003f25270 */
[----:B------:R-:W-:Y:S05]  /*2410*/  @!P1 BRA `(.L_x_28) ;  /* 0x0000000000049947 */ /* 0x000fea0003800000 */
[----:B------:R-:W-:Y:S01]  /*2420*/  BPT.TRAP 0x1 ;  /* 0x000000040000795c */ /* 0x000fe20000300000 */
.L_x_28:
[----:B------:R-:W-:Y:S01]  /*2430*/  ULEA UR9, UR17, UR12, 0x3 ;  /* 0x0000000c11097291 */ /* 0x000fe2000f8e183f */
[----:B------:R-:W-:-:S08]  /*2440*/  SHF.L.U32 R18, R120, 0x1f, RZ ;  /* 0x0000001f78127819 */ /* 0x000fd000000006ff */
[----:B------:R0:W1:Y:S01]  /*2450*/  SYNCS.PHASECHK.TRANS64.TRYWAIT P0, [UR9], R18 ;  /* 0x00000012ff0075a7 */ /* 0x0000620008000149 */
[----:B------:R-:W-:Y:S05]  /*2460*/  @!P1 BRA `(.L_x_29) ;  /* 0x0000000000049947 */ /* 0x000fea0003800000 */
[----:B------:R-:W-:Y:S01]  /*2470*/  BPT.TRAP 0x1 ;  /* 0x000000040000795c */ /* 0x000fe20000300000 */
.L_x_29:
[----:B-1----:R-:W-:Y:S05]  /*2480*/  @P0 BRA `(.L_x_30) ;  /* 0x0000000000080947 */ /* 0x002fea0003800000 */
[----:B------:R-:W1:Y:S02]  /*2490*/  SYNCS.PHASECHK.TRANS64.TRYWAIT P0, [UR9], R18 ;  /* 0x00000012ff0075a7 */ /* 0x000e640008000149 */
[----:B-1----:R-:W-:Y:S05]  /*24a0*/  @!P0 BRA `(.L_x_31) ;  /* 0x0000006400048947 */ /* 0x002fea0003800000 */
.L_x_30:
[----:B------:R-:W-:Y:S01]  /*24b0*/  UIADD3 UR10, UR12, 0x280, URZ ;  /* 0x000002800c0a7890 */ /* 0x000fe2000fffe03f */
[----:B------:R-:W-:Y:S01]  /*24c0*/  WARPGROUP.ARRIVE ;  /* 0x00000000000079c5 */ /* 0x000fe20000000000 */
[----:B------:R-:W-:Y:S02]  /*24d0*/  UIADD3 UR9, UR12, 0x16280, URZ ;  /* 0x000162800c097890 */ /* 0x000fe4000fffe03f */
[----:B------:R-:W-:Y:S02]  /*24e0*/  UISETP.NE.AND UP0, UPT, UR7, URZ, UPT ;  /* 0x0000003f0700728c */ /* 0x000fe4000bf05270 */
[----:B------:R-:W-:Y:S02]  /*24f0*/  USHF.R.U32.HI UR10, URZ, 0x4, UR10 ;  /* 0x000000043f0a7899 */ /* 0x000fe4000801160a */
[----:B------:R-:W-:Y:S02]  /*2500*/  USHF.R.U32.HI UR9, URZ, 0x4, UR9 ;  /* 0x000000043f097899 */ /* 0x000fe40008011609 */
[----:B------:R-:W-:-:S02]  /*2510*/  USEL UR8, UR8, URZ, !UP0 ;  /* 0x0000003f08087287 */ /* 0x000fc4000c000000 */
[----:B------:R-:W-:Y:S02]  /*2520*/  ULOP3.LUT UR10, UR10, 0x3fff, URZ, 0xc0, !UPT ;  /* 0x00003fff0a0a7892 */ /* 0x000fe4000f8ec03f */
[----:B------:R-:W-:Y:S02]  /*2530*/  ULOP3.LUT UR9, UR9, 0x3fff, URZ, 0xc0, !UPT ;  /* 0x00003fff09097892 */ /* 0x000fe4000f8ec03f */
[----:B------:R-:W-:Y:S02]  /*2540*/  UISETP.NE.U32.AND UP0, UPT, UR8, URZ, UPT ;  /* 0x0000003f0800728c */ /* 0x000fe4000bf05070 */
[----:B------:R-:W-:Y:S02]  /*2550*/  ULOP3.LUT UR8, UR10, 0x10000, URZ, 0xfc, !UPT ;  /* 0x000100000a087892 */ /* 0x000fe4000f8efc3f */
[----:B------:R-:W-:Y:S02]  /*2560*/  ULOP3.LUT UR9, UR9, 0x10000, URZ, 0xfc, !UPT ;  /* 0x0001000009097892 */ /* 0x000fe4000f8efc3f */
[----:B------:R-:W-:-:S02]  /*2570*/  ULEA UR8, UR17, UR8, 0x8 ;  /* 0x0000000811087291 */ /* 0x000fc4000f8e403f */
[----:B------:R-:W-:Y:S01]  /*2580*/  UIMAD UR10, UR17, 0x180, UR9 ;  /* 0x00000180110a78a4 */ /* 0x000fe2000f8e0209 */
[----:B------:R-:W-:Y:S02]  /*2590*/  UMOV UR11, 0x80000020 ;  /* 0x80000020000b7882 */ /* 0x000fe40000000000 */
[----:B------:R-:W-:Y:S01]  /*25a0*/  UMOV UR9, 0x80000020 ;  /* 0x8000002000097882 */ /* 0x000fe20000000000 */
[----:B------:R-:W-:-:S05]  /*25b0*/  UIADD3 UR6, UR6, 0x2, URZ ;  /* 0x0000000206067890 */ /* 0x000fca000fffe03f */
[----:B------:R-:W-:Y:S01]  /*25c0*/  QGMMA.64x96x32.F32.E4M3.E4M3 R24, gdesc[UR8], R24, UP0 ;  /* 0x01600000081879f3 */ /* 0x000fe2000bf00818 */
[----:B------:R-:W-:Y:S02]  /*25d0*/  UIADD3 UR8, UR8, 0x2, URZ ;  /* 0x0000000208087890 */ /* 0x000fe4000fffe03f */
[----:B------:R-:W-:Y:S01]  /*25e0*/  UIADD3 UR10, UR10, 0x2, URZ ;  /* 0x000000020a0a7890 */ /* 0x000fe2000fffe03f */
[----:B------:R-:W-:Y:S01]  /*25f0*/  UMOV UR9, 0x80000020 ;  /* 0x8000002000097882 */ /* 0x000fe20000000000 */
[----:B------:R-:W-:Y:S01]  /*2600*/  UMOV UR11, 0x80000020 ;  /* 0x80000020000b7882 */ /* 0x000fe20000000000 */
[----:B------:R-:W-:-:S04]  /*2610*/  UISETP.NE.AND UP0, UPT, UR6, UR23, UPT ;  /* 0x000000170600728c */ /* 0x000fc8000bf05270 */
[----:B------:R-:W-:-:S06]  /*2620*/  USEL UR7, URZ, 0x1, UP0 ;  /* 0x000000013f077887 */ /* 0x000fcc0008000000 */
[----:B------:R-:W-:Y:S01]  /*2630*/  ISETP.NE.AND P0, PT, RZ, UR7, PT ;  /* 0x00000007ff007c0c */ /* 0x000fe2000bf05270 */
[----:B------:R-:W-:Y:S03]  /*2640*/  QGMMA.64x96x32.F32.E4M3.E4M3 R24, gdesc[UR8], R24, gsb0 ;  /* 0x01600000081879f3 */ /* 0x000fe60008000818 */
[----:B------:R-:W-:-:S09]  /*2650*/  WARPGROUP.DEPBAR.LE gsb0, 0x1 ;  /* 0x00008000000079c5 */ /* 0x000fd20000010100 */
[----:B------:R-:W-:Y:S05]  /*2660*/  @!P0 BRA `(.L_x_32) ;  /* 0x0000000000c88947 */ /* 0x000fea0003800000 */
[----:B------:R-:W-:Y:S02]  /*2670*/  WARPGROUP.DEPBAR.LE gsb0, 0x0 ;  /* 0x00008000000079c5 */ /* 0x000fe40000010000 */
[----:B------:R-:W-:-:S01]  /*2680*/  FADD R117, R24, R117 ;  /* 0x0000007518757221 */ /* 0x000fc20000000000 */
[----:B------:R-:W-:Y:S01]  /*2690*/  FADD R116, R25, R116 ;  /* 0x0000007419747221 */ /* 0x000fe20000000000 */
        /* <DEDUP_REMOVED lines=46> */
[----:B------:R-:W-:-:S06]  /*2980*/  UMOV UR6, URZ ;  /* 0x0000003f00067c82 */ /* 0x000fcc0008000000 */
.L_x_32:
[----:B------:R-:W-:Y:S05]  /*2990*/  @!P1 BRA `(.L_x_33) ;  /* 0x0000000000049947 */ /* 0x000fea0003800000 */
[----:B------:R-:W-:Y:S01]  /*29a0*/  BPT.TRAP 0x1 ;  /* 0x000000040000795c */ /* 0x000fe20000300000 */
.L_x_33:
[----:B------:R-:W-:-:S13]  /*29b0*/  ISETP.NE.AND P0, PT, R13, RZ, PT ;  /* 0x000000ff0d00720c */ /* 0x000fda0003f05270 */
[----:B01----:R-:W-:-:S05]  /*29c0*/  @P0 LEA R18, R17, UR12, 0x3 ;  /* 0x0000000c11120c11 */ /* 0x003fca000f8e18ff */
[----:B------:R-:W-:-:S05]  /*29d0*/  @P0 VIADD R19, R18, 0xb0 ;  /* 0x000000b012130836 */ /* 0x000fca0000000000 */
[----:B------:R-:W-:-:S04]  /*29e0*/  @P0 PRMT R19, R12, 0x654, R19 ;  /* 0x000006540c130816 */ /* 0x000fc80000000013 */
[----:B------:R0:W-:Y:S01]  /*29f0*/  @P0 SYNCS.ARRIVE.TRANS64.RED.A1T0 RZ, [R19+URZ], RZ ;  /* 0x000000ff13ff09a7 */ /* 0x0001e2000810043f */
[----:B------:R-:W-:-:S13]  /*2a00*/  ISETP.GT.U32.AND P0, PT, R7, 0x1, PT ;  /* 0x000000010700780c */ /* 0x000fda0003f04070 */
[----:B0-----:R-:W-:Y:S05]  /*2a10*/  @P0 BRA `(.L_x_34) ;  /* 0x0000000000040947 */ /* 0x001fea0003800000 */
[----:B------:R-:W-:Y:S01]  /*2a20*/  BPT.TRAP 0x1 ;  /* 0x000000040000795c */ /* 0x000fe20000300000 */
.L_x_34:
[----:B------:R-:W-:Y:S01]  /*2a30*/  UIADD3 UR17, UR17, 0x1, URZ ;  /* 0x0000000111117890 */ /* 0x000fe2000fffe03f */
[C---:B------:R-:W-:Y:S01]  /*2a40*/  ISETP.GT.AND P1, PT, R16.reuse, 0x1, PT ;  /* 0x000000011000780c */ /* 0x040fe20003f24270 */
[----:B------:R-:W-:Y:S02]  /*2a50*/  VIADD R17, R17, 0x1 ;  /* 0x0000000111117836 */ /* 0x000fe40000000000 */
[----:B------:R-:W-:Y:S01]  /*2a60*/  UISETP.NE.AND UP0, UPT, UR17, 0x16, UPT ;  /* 0x000000161100788c */ /* 0x000fe2000bf05270 */
[----:B------:R-:W-:Y:S02]  /*2a70*/  VIADD R16, R16, 0xffffffff ;  /* 0xffffffff10107836 */ /* 0x000fe40000000000 */
[C---:B------:R-:W-:Y:S01]  /*2a80*/  ISETP.NE.AND P0, PT, R17.reuse, 0x16, PT ;  /* 0x000000161100780c */ /* 0x040fe20003f05270 */
[----:B------:R-:W-:Y:S02]  /*2a90*/  USEL UR8, URZ, 0x1, UP0 ;  /* 0x000000013f087887 */ /* 0x000fe40008000000 */
[----:B------:R-:W-:Y:S01]  /*2aa0*/  USEL UR17, UR17, URZ, UP0 ;  /* 0x0000003f11117287 */ /* 0x000fe20008000000 */
[----:B------:R-:W-:-:S03]  /*2ab0*/  SEL R17, R17, RZ, P0 ;  /* 0x000000ff11117207 */ /* 0x000fc60000000000 */
[----:B------:R-:W-:Y:S01]  /*2ac0*/  LOP3.LUT R120, R120, UR8, RZ, 0x3c, !PT ;  /* 0x0000000878787c12 */ /* 0x000fe2000f8e3cff */
[----:B------:R-:W-:Y:S01]  /*2ad0*/  UMOV UR8, 0x1 ;  /* 0x0000000100087882 */ /* 0x000fe20000000000 */
[----:B------:R-:W-:Y:S06]  /*2ae0*/  @P1 BRA `(.L_x_35) ;  /* 0xfffffff800441947 */ /* 0x000fec000383ffff */
.L_x_27:
[----:B------:R-:W-:Y:S01]  /*2af0*/  UISETP.NE.AND UP0, UPT, UR6, URZ, UPT ;  /* 0x0000003f0600728c */ /* 0x000fe2000bf05270 */
[----:B01----:R-:W0:Y:S01]  /*2b00*/  LDC R16, c[0x0][0x28c] ;  /* 0x0000a300ff107b82 */ /* 0x003e220000000800 */
[----:B------:R-:W-:Y:S02]  /*2b10*/  IMAD.U32 R17, RZ, RZ, UR22 ;  /* 0x00000016ff117e24 */ /* 0x000fe4000f8e00ff */
[----:B------:R-:W-:-:S06]  /*2b20*/  USEL UR6, URZ, 0x1, !UP0 ;  /* 0x000000013f067887 */ /* 0x000fcc000c000000 */
[----:B------:R-:W-:-:S13]  /*2b30*/  ISETP.NE.AND P0, PT, RZ, UR6, PT ;  /* 0x00000006ff007c0c */ /* 0x000fda000bf05270 */
[----:B------:R-:W-:Y:S05]  /*2b40*/  @!P0 BRA `(.L_x_36) ;  /* 0x0000000000c48947 */ /* 0x000fea0003800000 */
[----:B------:R-:W-:Y:S02]  /*2b50*/  WARPGROUP.DEPBAR.LE gsb0, 0x0 ;  /* 0x00008000000079c5 */ /* 0x000fe40000010000 */
[----:B------:R-:W-:Y:S01]  /*2b60*/  FADD R117, R24, R117 ;  /* 0x0000007518757221 */ /* 0x000fe20000000000 */
        /* <DEDUP_REMOVED lines=46> */
[----:B------:R-:W-:-:S07]  /*2e50*/  FADD R22, R22, R71 ;  /* 0x0000004716167221 */ /* 0x000fce0000000000 */
.L_x_36:
[----:B0-----:R-:W-:Y:S01]  /*2e60*/  ISETP.GE.AND P0, PT, R16, 0x1, PT ;  /* 0x000000011000780c */ /* 0x001fe20003f06270 */
[----:B------:R0:W-:Y:S01]  /*2e70*/  SYNCS.ARRIVE.TRANS64.A1T0 RZ, [R17+UR21], RZ ;  /* 0x000000ff11ff79a7 */ /* 0x0001e20008100015 */
[----:B------:R-:W-:-:S11]  /*2e80*/  WARPGROUP.DEPBAR.LE gsb0, 0x0 ;  /* 0x00008000000079c5 */ /* 0x000fd60000010000 */
[----:B------:R-:W-:Y:S05]  /*2e90*/  @!P0 BRA `(.L_x_37) ;  /* 0x0000000000488947 */ /* 0x000fea0003800000 */
[----:B------:R-:W-:-:S13]  /*2ea0*/  ISETP.NE.AND P0, PT, R118, 0x3, PT ;  /* 0x000000037600780c */ /* 0x000fda0003f05270 */
[----:B------:R-:W-:Y:S05]  /*2eb0*/  @!P0 BRA `(.L_x_38) ;  /* 0x0000000000048947 */ /* 0x000fea0003800000 */
[----:B------:R-:W-:Y:S01]  /*2ec0*/  BPT.TRAP 0x1 ;  /* 0x000000040000795c */ /* 0x000fe20000300000 */
.L_x_38:
[----:B------:R-:W-:-:S13]  /*2ed0*/  ISETP.NE.AND P0, PT, R13, RZ, PT ;  /* 0x000000ff0d00720c */ /* 0x000fda0003f05270 */
[----:B------:R-:W-:-:S05]  /*2ee0*/  VOTEU.ANY UP0, P0 ;  /* 0x00000000003f7886 */ /* 0x000fca0000000100 */
[----:B------:R-:W-:-:S06]  /*2ef0*/  @UP0 UIADD3 UR6, UR14, UR4, URZ ;  /* 0x000000040e060290 */ /* 0x000fcc000fffe03f */
[----:B------:R-:W-:Y:S02]  /*2f00*/  IMAD.U32 R16, RZ, RZ, UR6 ;  /* 0x00000006ff107e24 */ /* 0x000fe4000f8e00ff */
[----:B------:R-:W-:Y:S02]  /*2f10*/  IMAD.U32 R19, RZ, RZ, UR6 ;  /* 0x00000006ff137e24 */ /* 0x000fe4000f8e00ff */
[----:B0-----:R-:W-:-:S05]  /*2f20*/  @P0 IMAD.WIDE.U32 R16, R16, -0x45d1745d, RZ ;  /* 0xba2e8ba310100825 */ /* 0x001fca00078e00ff */
[----:B------:R-:W-:-:S05]  /*2f30*/  @P0 SHF.R.U32.HI R16, RZ, 0x4, R17 ;  /* 0x00000004ff100819 */ /* 0x000fca0000011611 */
[----:B------:R-:W-:-:S05]  /*2f40*/  @P0 IMAD R16, R16, -0x16, R19 ;  /* 0xffffffea10100824 */ /* 0x000fca00078e0213 */
[----:B------:R-:W-:-:S05]  /*2f50*/  @P0 LEA R16, R16, UR12, 0x3 ;  /* 0x0000000c10100c11 */ /* 0x000fca000f8e18ff */
[----:B------:R-:W-:-:S05]  /*2f60*/  @P0 VIADD R17, R16, 0xb0 ;  /* 0x000000b010110836 */ /* 0x000fca0000000000 */
[----:B------:R-:W-:-:S04]  /*2f70*/  @P0 PRMT R17, R12, 0x654, R17 ;  /* 0x000006540c110816 */ /* 0x000fc80000000011 */
[----:B------:R1:W-:Y:S01]  /*2f80*/  @P0 SYNCS.ARRIVE.TRANS64.RED.A1T0 RZ, [R17+URZ], RZ ;  /* 0x000000ff11ff09a7 */ /* 0x0003e2000810043f */
[----:B------:R-:W-:-:S13]  /*2f90*/  ISETP.GT.U32.AND P0, PT, R7, 0x1, PT ;  /* 0x000000010700780c */ /* 0x000fda0003f04070 */
[----:B-1----:R-:W-:Y:S05]  /*2fa0*/  @P0 BRA `(.L_x_37) ;  /* 0x0000000000040947 */ /* 0x002fea0003800000 */
[----:B------:R-:W-:Y:S01]  /*2fb0*/  BPT.TRAP 0x1 ;  /* 0x000000040000795c */ /* 0x000fe20000300000 */
.L_x_37:
[----:B------:R-:W-:Y:S01]  /*2fc0*/  SHF.L.U32 R16, R119, 0x1f, RZ ;  /* 0x0000001f77107819 */ /* 0x000fe200000006ff */
[----:B------:R-:W-:Y:S01]  /*2fd0*/  UIADD3 UR4, UR20, UR4, URZ ;  /* 0x0000000414047290 */ /* 0x000fe2000fffe03f */
[----:B------:R-:W1:Y:S01]  /*2fe0*/  LDC R29, c[0x0][0x288] ;  /* 0x0000a200ff1d7b82 */ /* 0x000e620000000800 */
[----:B------:R-:W-:Y:S01]  /*2ff0*/  UISETP.GE.U32.AND UP1, UPT, UR20, 0x16, UPT ;  /* 0x000000161400788c */ /* 0x000fe2000bf26070 */
[----:B------:R-:W-:Y:S01]  /*3000*/  IMAD.SHL.U32 R24, R20, 0x2, RZ ;  /* 0x0000000214187824 */ /* 0x000fe200078e00ff */
[----:B------:R-:W-:Y:S02]  /*3010*/  UISETP.GT.U32.AND UP0, UPT, UR4, 0x15, UPT ;  /* 0x000000150400788c */ /* 0x000fe4000bf04070 */
[----:B------:R-:W-:Y:S02]  /*3020*/  UIMAD.WIDE.U32 UR6, UR4, -0x45d1745d, URZ ;  /* 0xba2e8ba3040678a5 */ /* 0x000fe4000f8e003f */
[----:B------:R-:W-:Y:S01]  /*3030*/  UISETP.LT.U32.AND UP0, UPT, UR20, 0x16, UP0 ;  /* 0x000000161400788c */ /* 0x000fe20008701070 */
[----:B------:R-:W4:Y:S01]  /*3040*/  SYNCS.PHASECHK.TRANS64.TRYWAIT P0, [UR15+0x8], R16 ;  /* 0x00000810ff0075a7 */ /* 0x000f22000800014f */
[----:B------:R-:W-:Y:S01]  /*3050*/  USHF.R.U32.HI UR6, URZ, 0x4, UR7 ;  /* 0x000000043f067899 */ /* 0x000fe20008011607 */
[----:B------:R-:W-:Y:S01]  /*3060*/  SHF.R.S32.HI R25, RZ, 0x1f, R24 ;  /* 0x0000001fff197819 */ /* 0x000fe20000011418 */
[----:B------:R-:W-:-:S02]  /*3070*/  USEL UR8, URZ, 0x1, !UP0 ;  /* 0x000000013f087887 */ /* 0x000fc4000c000000 */
[----:B------:R-:W-:Y:S02]  /*3080*/  UIMAD UR4, UR6, -0x16, UR4 ;  /* 0xffffffea060478a4 */ /* 0x000fe4000f8e0204 */
[----:B------:R-:W-:-:S04]  /*3090*/  ULOP3.LUT UR5, UR5, UR8, URZ, 0x3c, !UPT ;  /* 0x0000000805057292 */ /* 0x000fc8000f8e3c3f */
[----:B------:R-:W-:Y:S01]  /*30a0*/  @UP1 ULOP3.LUT UR5, UR5, 0x1, UR6, 0x78, !UPT ;  /* 0x0000000105051892 */ /* 0x000fe2000f8e7806 */
[----:B-1--4-:R-:W-:Y:S11]  /*30b0*/  @!P0 BRA `(.L_x_39) ;  /* 0x0000005800188947 */ /* 0x012ff60003800000 */
.L_x_183:
[----:B------:R-:W-:Y:S01]  /*30c0*/  IMAD.SHL.U32 R28, R6, 0x40, RZ ;  /* 0x00000040061c7824 */ /* 0x000fe200078e00ff */
[----:B------:R-:W-:Y:S01]  /*30d0*/  ULDC UR8, c[0x0][0x284] ;  /* 0x0000a10000087ab9 */ /* 0x000fe20000000800 */
[----:B------:R-:W-:Y:S01]  /*30e0*/  IMAD R33, R5, 0x60, RZ ;  /* 0x0000006005217824 */ /* 0x000fe200078e02ff */
[----:B------:R-:W-:Y:S01]  /*30f0*/  SHF.R.S32.HI R34, RZ, 0x1f, R4 ;  /* 0x0000001fff227819 */ /* 0x000fe20000011404 */
[----:B------:R-:W-:Y:S01]  /*3100*/  ULDC.64 UR6, c[0x0][0x5d0] ;  /* 0x0001740000067ab9 */ /* 0x000fe20000000a00 */
[----:B------:R-:W-:Y:S01]  /*3110*/  ISETP.GE.AND P0, PT, R28, UR8, PT ;  /* 0x000000081c007c0c */ /* 0x000fe2000bf06270 */
[----:B0-----:R-:W-:Y:S01]  /*3120*/  IMAD.WIDE.U32 R16, R4, UR6, R24 ;  /* 0x0000000604107c25 */ /* 0x001fe2000f8e0018 */
[----:B------:R-:W-:Y:S02]  /*3130*/  SHF.R.S32.HI R32, RZ, 0x1f, R33 ;  /* 0x0000001fff207819 */ /* 0x000fe40000011421 */
[C---:B------:R-:W-:Y:S01]  /*3140*/  ISETP.GE.OR P0, PT, R33.reuse, R29, P0 ;  /* 0x0000001d2100720c */ /* 0x040fe20000706670 */
[----:B------:R-:W-:Y:S01]  /*3150*/  IMAD R5, R34, UR6, RZ ;  /* 0x0000000622057c24 */ /* 0x000fe2000f8e02ff */
[----:B------:R-:W-:-:S03]  /*3160*/  IADD3 R16, P1, R33, R16, RZ ;  /* 0x0000001021107210 */ /* 0x000fc60007f3e0ff */
[----:B------:R-:W-:-:S05]  /*3170*/  IMAD R5, R4, UR7, R5 ;  /* 0x0000000704057c24 */ /* 0x000fca000f8e0205 */
[----:B------:R-:W-:-:S03]  /*3180*/  IADD3.X R17, R32, R17, R5, P1, !PT ;  /* 0x0000001120117210 */ /* 0x000fc60000ffe405 */
[----:B------:R-:W-:Y:S05]  /*3190*/  @P0 BRA `(.L_x_40) ;  /* 0x0000003400780947 */ /* 0x000fea0003800000 */
[----:B------:R-:W0:Y:S01]  /*31a0*/  LDC.64 R30, c[0x0][0x5c8] ;  /* 0x00017200ff1e7b82 */ /* 0x000e220000000a00 */
[----:B------:R-:W-:Y:S01]  /*31b0*/  IMAD.WIDE R26, R6, 0x40, R10 ;  /* 0x00000040061a7825 */ /* 0x000fe200078e020a */
[----:B------:R-:W-:Y:S01]  /*31c0*/  ULDC.64 UR6, c[0x0][0x5c0] ;  /* 0x0001700000067ab9 */ /* 0x000fe20000000a00 */
[----:B------:R-:W-:Y:S02]  /*31d0*/  BSSY B0, `(.L_x_40) ;  /* 0x000035a000007945 */ /* 0x000fe40003800000 */
[----:B------:R-:W-:-:S04]  /*31e0*/  IMAD R6, R20, -0x2, R29 ;  /* 0xfffffffe14067824 */ /* 0x000fc800078e021d */
[----:B------:R-:W-:Y:S02]  /*31f0*/  IMAD.IADD R6, R6, 0x1, -R33 ;  /* 0x0000000106067824 */ /* 0x000fe400078e0a21 */
[-C--:B0-----:R-:W-:Y:S02]  /*3200*/  IMAD R5, R27, R30.reuse, RZ ;  /* 0x0000001e1b057224 */ /* 0x081fe400078e02ff */
[----:B------:R-:W-:-:S04]  /*3210*/  IMAD.WIDE.U32 R16, R26, R30, R16 ;  /* 0x0000001e1a107225 */ /* 0x000fc800078e0010 */
[----:B------:R-:W-:Y:S01]  /*3220*/  IMAD R19, R26, R31, R5 ;  /* 0x0000001f1a137224 */ /* 0x000fe200078e0205 */
[----:B------:R-:W-:Y:S02]  /*3230*/  LEA R5, P0, R30, R16, 0x3 ;  /* 0x000000101e057211 */ /* 0x000fe400078018ff */
[----:B------:R-:W-:Y:S01]  /*3240*/  IADD3 R18, P1, R16, UR6, RZ ;  /* 0x0000000610127c10 */ /* 0x000fe2000ff3e0ff */
[----:B------:R-:W-:Y:S01]  /*3250*/  IMAD.IADD R19, R17, 0x1, R19 ;  /* 0x0000000111137824 */ /* 0x000fe200078e0213 */
[----:B------:R-:W-:-:S04]  /*3260*/  IADD3 R16, P3, R5, UR6, RZ ;  /* 0x0000000605107c10 */ /* 0x000fc8000ff7e0ff */
[----:B------:R-:W-:Y:S01]  /*3270*/  LEA.HI.X R5, R30, R19, R31, 0x3, P0 ;  /* 0x000000131e057211 */ /* 0x000fe200000f1c1f */
[----:B------:R-:W-:Y:S01]  /*3280*/  IMAD.IADD R30, R21, 0x1, -R28 ;  /* 0x00000001151e7824 */ /* 0x000fe200078e0a1c */
[----:B---3-5:R-:W-:Y:S02]  /*3290*/  FSETP.NEU.AND P0, PT, R15, RZ, PT ;  /* 0x000000ff0f00720b */ /* 0x028fe40003f0d000 */
[----:B------:R-:W-:Y:S02]  /*32a0*/  IADD3.X R19, R19, UR7, RZ, P1, !PT ;  /* 0x0000000713137c10 */ /* 0x000fe40008ffe4ff */
[----:B------:R-:W-:-:S09]  /*32b0*/  IADD3.X R17, R5, UR7, RZ, P3, !PT ;  /* 0x0000000705117c10 */ /* 0x000fd20009ffe4ff */
[----:B------:R-:W-:Y:S05]  /*32c0*/  @!P0 BRA `(.L_x_41) ;  /* 0x0000002800208947 */ /* 0x000fea0003800000 */
[----:B------:R-:W-:Y:S01]  /*32d0*/  ULDC.64 UR6, c[0x0][0x5b8] ;  /* 0x00016e0000067ab9 */ /* 0x000fe20000000a00 */
[----:B------:R-:W-:Y:S01]  /*32e0*/  ULDC.64 UR8, c[0x0][0x5a8] ;  /* 0x00016a0000087ab9 */ /* 0x000fe20000000a00 */
[----:B------:R-:W-:Y:S01]  /*32f0*/  IMAD.WIDE.U32 R24, R4, UR6, R24 ;  /* 0x0000000604187c25 */ /* 0x000fe2000f8e0018 */
[----:B------:R-:W-:Y:S01]  /*3300*/  BSSY B1, `(.L_x_42) ;  /* 0x0000010000017945 */ /* 0x000fe20003800000 */
[----:B------:R-:W-:Y:S02]  /*3310*/  PRMT R28, RZ, 0x7610, R28 ;  /* 0x00007610ff1c7816 */ /* 0x000fe4000000001c */
[----:B------:R-:W-:Y:S01]  /*3320*/  IMAD R5, R34, UR6, RZ ;  /* 0x0000000622057c24 */ /* 0x000fe2000f8e02ff */
[----:B------:R-:W-:-:S03]  /*3330*/  IADD3 R24, P0, R33, R24, RZ ;  /* 0x0000001821187210 */ /* 0x000fc60007f1e0ff */
[----:B------:R-:W-:Y:S01]  /*3340*/  IMAD R5, R4, UR7, R5 ;  /* 0x0000000704057c24 */ /* 0x000fe2000f8e0205 */
[----:B------:R-:W-:Y:S02]  /*3350*/  ULDC.64 UR6, c[0x0][0x5b0] ;  /* 0x00016c0000067ab9 */ /* 0x000fe40000000a00 */
[----:B------:R-:W-:Y:S02]  /*3360*/  IMAD R29, R27, UR6, RZ ;  /* 0x000000061b1d7c24 */ /* 0x000fe4000f8e02ff */
[----:B------:R-:W-:Y:S02]  /*3370*/  IADD3.X R25, R32, R25, R5, P0, !PT ;  /* 0x0000001920197210 */ /* 0x000fe400007fe405 */
[----:B------:R-:W-:Y:S01]  /*3380*/  ISETP.GE.AND P0, PT, R30, 0x1, PT ;  /* 0x000000011e00780c */ /* 0x000fe20003f06270 */
[C---:B------:R-:W-:Y:S02]  /*3390*/  IMAD R29, R26.reuse, UR7, R29 ;  /* 0x000000071a1d7c24 */ /* 0x040fe4000f8e021d */
[----:B------:R-:W-:Y:S01]  /*33a0*/  IMAD.WIDE.U32 R4, R26, UR6, R24 ;  /* 0x000000061a047c25 */ /* 0x000fe2000f8e0018 */
[----:B------:R-:W-:-:S02]  /*33b0*/  ISETP.LT.OR P4, PT, R6, 0x1, !P0 ;  /* 0x000000010600780c */ /* 0x000fc40004781670 */
[----:B------:R-:W-:-:S04]  /*33c0*/  IADD3 R4, P1, R4, UR8, RZ ;  /* 0x0000000804047c10 */ /* 0x000fc8000ff3e0ff */
[----:B------:R-:W-:-:S07]  /*33d0*/  IADD3.X R5, R5, UR9, R29, P1, !PT ;  /* 0x0000000905057c10 */ /* 0x000fce0008ffe41d */
[----:B------:R-:W-:Y:S05]  /*33e0*/  @P4 BRA `(.L_x_43) ;  /* 0x0000000000044947 */ /* 0x000fea0003800000 */
[----:B------:R0:W5:Y:S02]  /*33f0*/  LDG.E.U8 R28, desc[UR18][R4.64] ;  /* 0x00000012041c7981 */ /* 0x000164000c1e1100 */
.L_x_43:
[----:B------:R-:W-:Y:S05]  /*3400*/  BSYNC B1 ;  /* 0x0000000000017941 */ /* 0x000fea0003800000 */
.L_x_42:
[----:B-----5:R-:W-:Y:S01]  /*3410*/  LOP3.LUT R28, R28, 0xff, RZ, 0xc0, !PT ;  /* 0x000000ff1c1c7812 */ /* 0x020fe200078ec0ff */
[----:B------:R-:W-:Y:S01]  /*3420*/  BSSY B1, `(.L_x_44) ;  /* 0x000000b000017945 */ /* 0x000fe20003800000 */
[----:B------:R-:W-:Y:S02]  /*3430*/  ISETP.LT.OR P3, PT, R6, 0x2, !P0 ;  /* 0x000000020600780c */ /* 0x000fe40004761670 */
[----:B------:R-:W-:-:S05]  /*3440*/  F2FP.F16.E4M3.UNPACK_B R28, R28 ;  /* 0x0000001cff1c723e */ /* 0x000fca00020006ff */
[----:B------:R-:W-:-:S05]  /*3450*/  HADD2.F32 R28, -RZ, R28.H0_H0 ;  /* 0x2000001cff1c7230 */ /* 0x000fca0000004100 */
[----:B------:R-:W-:-:S04]  /*3460*/  FMUL R28, R28, R15 ;  /* 0x0000000f1c1c7220 */ /* 0x000fc80000400000 */
[----:B--2---:R-:W-:-:S05]  /*3470*/  FFMA R28, R117, R14, R28 ;  /* 0x0000000e751c7223 */ /* 0x004fca000000001c */
[----:B------:R-:W-:Y:S02]  /*3480*/  F2FP.SATFINITE.E4M3.F32.PACK_AB_MERGE_C R29, RZ, R28, RZ ;  /* 0x0000001cff1d723e */ /* 0x000fe400048070ff */
[----:B------:R-:W-:-:S03]  /*3490*/  PRMT R28, RZ, 0x7610, R28 ;  /* 0x00007610ff1c7816 */ /* 0x000fc6000000001c */
[----:B------:R1:W-:Y:S01]  /*34a0*/  @!P4 STG.E.U8 desc[UR18][R18.64], R29 ;  /* 0x0000001d1200c986 */ /* 0x0003e2000c101112 */
[----:B------:R-:W-:Y:S05]  /*34b0*/  @P3 BRA `(.L_x_45) ;  /* 0x0000000000043947 */ /* 0x000fea0003800000 */
[----:B------:R2:W5:Y:S02]  /*34c0*/  LDG.E.U8 R28, desc[UR18][R4.64+0x1] ;  /* 0x00000112041c7981 */ /* 0x000564000c1e1100 */
.L_x_45:
[----:B------:R-:W-:Y:S05]  /*34d0*/  BSYNC B1 ;  /* 0x0000000000017941 */ /* 0x000fea0003800000 */
.L_x_44:
[----:B-----5:R-:W-:Y:S01]  /*34e0*/  LOP3.LUT R28, R28, 0xff, RZ, 0xc0, !PT ;  /* 0x000000ff1c1c7812 */ /* 0x020fe200078ec0ff */
[----:B------:R-:W-:Y:S01]  /*34f0*/  BSSY B1, `(.L_x_46) ;  /* 0x0000013000017945 */ /* 0x000fe20003800000 */
[----:B-1----:R-:W-:Y:S02]  /*3500*/  IADD3 R29, P1, R26, 0x8, RZ ;  /* 0x000000081a1d7810 */ /* 0x002fe40007f3e0ff */
[----:B------:R-:W-:-:S03]  /*3510*/  F2FP.F16.E4M3.UNPACK_B R28, R28 ;  /* 0x0000001cff1c723e */ /* 0x000fc600020006ff */
[----:B------:R-:W-:Y:S01]  /*3520*/  IMAD.X R26, RZ, RZ, R27, P1 ;  /* 0x000000ffff1a7224 */ /* 0x000fe200008e061b */
[----:B------:R-:W-:Y:S01]  /*3530*/  ISETP.GE.AND P1, PT, R30, 0x9, PT ;  /* 0x000000091e00780c */ /* 0x000fe20003f26270 */
[----:B------:R-:W-:Y:S02]  /*3540*/  HADD2.F32 R28, -RZ, R28.H0_H0 ;  /* 0x2000001cff1c7230 */ /* 0x000fe40000004100 */
[----:B------:R-:W-:Y:S01]  /*3550*/  IMAD R26, R26, UR6, RZ ;  /* 0x000000061a1a7c24 */ /* 0x000fe2000f8e02ff */
[----:B------:R-:W-:Y:S01]  /*3560*/  ISETP.LT.OR P5, PT, R6, 0x1, !P1 ;  /* 0x000000010600780c */ /* 0x000fe20004fa1670 */
[----:B------:R-:W-:-:S04]  /*3570*/  IMAD.WIDE.U32 R24, R29, UR6, R24 ;  /* 0x000000061d187c25 */ /* 0x000fc8000f8e0018 */
[----:B------:R-:W-:Y:S01]  /*3580*/  FMUL R27, R28, R15 ;  /* 0x0000000f1c1b7220 */ /* 0x000fe20000400000 */
[----:B------:R-:W-:-:S03]  /*3590*/  IMAD R29, R29, UR7, R26 ;  /* 0x000000071d1d7c24 */ /* 0x000fc6000f8e021a */
[----:B------:R-:W-:Y:S01]  /*35a0*/  FFMA R27, R116, R14, R27 ;  /* 0x0000000e741b7223 */ /* 0x000fe2000000001b */
[----:B------:R-:W-:Y:S02]  /*35b0*/  IADD3 R24, P4, R24, UR8, RZ ;  /* 0x0000000818187c10 */ /* 0x000fe4000ff9e0ff */
[----:B------:R-:W-:Y:S02]  /*35c0*/  PRMT R26, RZ, 0x7610, R26 ;  /* 0x00007610ff1a7816 */ /* 0x000fe4000000001a */
[----:B------:R-:W-:Y:S02]  /*35d0*/  F2FP.SATFINITE.E4M3.F32.PACK_AB_MERGE_C R27, RZ, R27, RZ ;  /* 0x0000001bff1b723e */ /* 0x000fe400048070ff */
[----:B------:R-:W-:-:S03]  /*35e0*/  IADD3.X R25, R25, UR9, R29, P4, !PT ;  /* 0x0000000919197c10 */ /* 0x000fc6000a7fe41d */
[----:B------:R1:W-:Y:S01]  /*35f0*/  @!P3 STG.E.U8 desc[UR18][R18.64+0x1], R27 ;  /* 0x0000011b1200b986 */ /* 0x0003e2000c101112 */
[----:B------:R-:W-:Y:S05]  /*3600*/  @P5 BRA `(.L_x_47) ;  /* 0x0000000000045947 */ /* 0x000fea0003800000 */
[----:B------:R3:W5:Y:S02]  /*3610*/  LDG.E.U8 R26, desc[UR18][R24.64] ;  /* 0x00000012181a7981 */ /* 0x000764000c1e1100 */
.L_x_47:
[----:B------:R-:W-:Y:S05]  /*3620*/  BSYNC B1 ;  /* 0x0000000000017941 */ /* 0x000fea0003800000 */
.L_x_46:
[----:B-----5:R-:W-:Y:S01]  /*3630*/  LOP3.LUT R26, R26, 0xff, RZ, 0xc0, !PT ;  /* 0x000000ff1a1a7812 */ /* 0x020fe200078ec0ff */
[----:B------:R-:W-:Y:S01]  /*3640*/  BSSY B1, `(.L_x_48) ;  /* 0x000000b000017945 */ /* 0x000fe20003800000 */
[----:B------:R-:W-:Y:S02]  /*3650*/  ISETP.LT.OR P3, PT, R6, 0x2, !P1 ;  /* 0x000000020600780c */ /* 0x000fe40004f61670 */
[----:B------:R-:W-:-:S05]  /*3660*/  F2FP.F16.E4M3.UNPACK_B R26, R26 ;  /* 0x0000001aff1a723e */ /* 0x000fca00020006ff */
[----:B------:R-:W-:-:S05]  /*3670*/  HADD2.F32 R26, -RZ, R26.H0_H0 ;  /* 0x2000001aff1a7230 */ /* 0x000fca0000004100 */
[----:B------:R-:W-:-:S04]  /*3680*/  FMUL R26, R26, R15 ;  /* 0x0000000f1a1a7220 */ /* 0x000fc80000400000 */
[----:B------:R-:W-:-:S05]  /*3690*/  FFMA R26, R115, R14, R26 ;  /* 0x0000000e731a7223 */ /* 0x000fca000000001a */
[----:B-1----:R-:W-:Y:S02]  /*36a0*/  F2FP.SATFINITE.E4M3.F32.PACK_AB_MERGE_C R27, RZ, R26, RZ ;  /* 0x0000001aff1b723e */ /* 0x002fe400048070ff */
[----:B------:R-:W-:-:S03]  /*36b0*/  PRMT R26, RZ, 0x7610, R26 ;  /* 0x00007610ff1a7816 */ /* 0x000fc6000000001a */
[----:B------:R1:W-:Y:S01]  /*36c0*/  @!P5 STG.E.U8 desc[UR18][R16.64], R27 ;  /* 0x0000001b1000d986 */ /* 0x0003e2000c101112 */
[----:B------:R-:W-:Y:S05]  /*36d0*/  @P3 BRA `(.L_x_49) ;  /* 0x0000000000043947 */ /* 0x000fea0003800000 */
[----:B------:R4:W5:Y:S02]  /*36e0*/  LDG.E.U8 R26, desc[UR18][R24.64+0x1] ;  /* 0x00000112181a7981 */ /* 0x000964000c1e1100 */
.L_x_49:
[----:B------:R-:W-:Y:S05]  /*36f0*/  BSYNC B1 ;  /* 0x0000000000017941 */ /* 0x000fea0003800000 */
.L_x_48:
[----:B-----5:R-:W-:Y:S01]  /*3700*/  LOP3.LUT R26, R26, 0xff, RZ, 0xc0, !PT ;  /* 0x000000ff1a1a7812 */ /* 0x020fe200078ec0ff */
[----:B------:R-:W-:Y:S01]  /*3710*/  BSSY B1, `(.L_x_50) ;  /* 0x000000b000017945 */ /* 0x000fe20003800000 */
[----:B------:R-:W-:Y:S02]  /*3720*/  ISETP.LT.OR P4, PT, R6, 0x9, !P0 ;  /* 0x000000090600780c */ /* 0x000fe40004781670 */
[----:B------:R-:W-:-:S05]  /*3730*/  F2FP.F16.E4M3.UNPACK_B R26, R26 ;  /* 0x0000001aff1a723e */ /* 0x000fca00020006ff */
[----:B------:R-:W-:-:S05]  /*3740*/  HADD2.F32 R26, -RZ, R26.H0_H0 ;  /* 0x2000001aff1a7230 */ /* 0x000fca0000004100 */
[----:B-1----:R-:W-:Y:S01]  /*3750*/  FMUL R27, R26, R15 ;  /* 0x0000000f1a1b7220 */ /* 0x002fe20000400000 */
[----:B------:R-:W-:-:S03]  /*3760*/  PRMT R26, RZ, 0x7610, R26 ;  /* 0x00007610ff1a7816 */ /* 0x000fc6000000001a */
[----:B------:R-:W-:-:S05]  /*3770*/  FFMA R27, R114, R14, R27 ;  /* 0x0000000e721b7223 */ /* 0x000fca000000001b */
[----:B------:R-:W-:-:S05]  /*3780*/  F2FP.SATFINITE.E4M3.F32.PACK_AB_MERGE_C R27, RZ, R27, RZ ;  /* 0x0000001bff1b723e */ /* 0x000fca00048070ff */
[----:B------:R1:W-:Y:S01]  /*3790*/  @!P3 STG.E.U8 desc[UR18][R16.64+0x1], R27 ;  /* 0x0000011b1000b986 */ /* 0x0003e2000c101112 */
[----:B------:R-:W-:Y:S05]  /*37a0*/  @P4 BRA `(.L_x_51) ;  /* 0x0000000000044947 */ /* 0x000fea0003800000 */
[----:B------:R0:W5:Y:S02]  /*37b0*/  LDG.E.U8 R26, desc[UR18][R4.64+0x8] ;  /* 0x00000812041a7981 */ /* 0x000164000c1e1100 */
.L_x_51:
[----:B------:R-:W-:Y:S05]  /*37c0*/  BSYNC B1 ;  /* 0x0000000000017941 */ /* 0x000fea0003800000 */
.L_x_50:
        /* <DEDUP_REMOVED lines=12> */
.L_x_53:
[----:B------:R-:W-:Y:S05]  /*3890*/  BSYNC B1 ;  /* 0x0000000000017941 */ /* 0x000fea0003800000 */
.L_x_52:
        /* <DEDUP_REMOVED lines=12> */
.L_x_55:
[----:B------:R-:W-:Y:S05]  /*3960*/  BSYNC B1 ;  /* 0x0000000000017941 */ /* 0x000fea0003800000 */
.L_x_54:
        /* <DEDUP_REMOVED lines=12> */
.L_x_57:
[----:B------:R-:W-:Y:S05]  /*3a30*/  BSYNC B1 ;  /* 0x0000000000017941 */ /* 0x000fea0003800000 */
.L_x_56:
        /* <DEDUP_REMOVED lines=12> */
.L_x_59:
[----:B------:R-:W-:Y:S05]  /*3b00*/  BSYNC B1 ;  /* 0x0000000000017941 */ /* 0x000fea0003800000 */
.L_x_58:
        /* <DEDUP_REMOVED lines=12> */
.L_x_61:
[----:B------:R-:W-:Y:S05]  /*3bd0*/  BSYNC B1 ;  /* 0x0000000000017941 */ /* 0x000fea0003800000 */
.L_x_60:
        /* <DEDUP_REMOVED lines=12> */
.L_x_63:
[----:B------:R-:W-:Y:S05]  /*3ca0*/  BSYNC B1 ;  /* 0x0000000000017941 */ /* 0x000fea0003800000 */
.L_x_62:
        /* <DEDUP_REMOVED lines=12> */
.L_x_65:
[----:B------:R-:W-:Y:S05]  /*3d70*/  BSYNC B1 ;  /* 0x0000000000017941 */ /* 0x000fea0003800000 */
.L_x_64:
        /* <DEDUP_REMOVED lines=12> */
.L_x_67:
[----:B------:R-:W-:Y:S05]  /*3e40*/  BSYNC B1 ;  /* 0x0000000000017941 */ /* 0x000fea0003800000 */
.L_x_66:
        /* <DEDUP_REMOVED lines=12> */
.L_x_69:
[----:B------:R-:W-:Y:S05]  /*3f10*/  BSYNC B1 ;  /* 0x0000000000017941 */ /* 0x000fea0003800000 */
.L_x_68:
        /* <DEDUP_REMOVED lines=12> */
.L_x_71:
[----:B------:R-:W-:Y:S05]  /*3fe0*/  BSYNC B1 ;  /* 0x0000000000017941 */ /* 0x000fea0003800000 */
.L_x_70:
        /* <DEDUP_REMOVED lines=12> */
.L_x_73:
[----:B------:R-:W-:Y:S05]  /*40b0*/  BSYNC B1 ;  /* 0x0000000000017941 */ /* 0x000fea0003800000 */
.L_x_72:
        /* <DEDUP_REMOVED lines=12> */
.L_x_75:
[----:B------:R-:W-:Y:S05]  /*4180*/  BSYNC B1 ;  /* 0x0000000000017941 */ /* 0x000fea0003800000 */
.L_x_74:
        /* <DEDUP_REMOVED lines=12> */
.L_x_77:
[----:B------:R-:W-:Y:S05]  /*4250*/  BSYNC B1 ;  /* 0x0000000000017941 */ /* 0x000fea0003800000 */
.L_x_76:
        /* <DEDUP_REMOVED lines=12> */
.L_x_79:
[----:B------:R-:W-:Y:S05]  /*4320*/  BSYNC B1 ;  /* 0x0000000000017941 */ /* 0x000fea0003800000 */
.L_x_78:
        /* <DEDUP_REMOVED lines=12> */
.L_x_81:
[----:B------:R-:W-:Y:S05]  /*43f0*/  BSYNC B1 ;  /* 0x0000000000017941 */ /* 0x000fea0003800000 */
.L_x_80:
        /* <DEDUP_REMOVED lines=12> */
.L_x_83:
[----:B------:R-:W-:Y:S05]  /*44c0*/  BSYNC B1 ;  /* 0x0000000000017941 */ /* 0x000fea0003800000 */
.L_x_82:
        /* <DEDUP_REMOVED lines=12> */
.L_x_85:
[----:B------:R-:W-:Y:S05]  /*4590*/  BSYNC B1 ;  /* 0x0000000000017941 */ /* 0x000fea0003800000 */
.L_x_84:
        /* <DEDUP_REMOVED lines=12> */
.L_x_87:
[----:B------:R-:W-:Y:S05]  /*4660*/  BSYNC B1 ;  /* 0x0000000000017941 */ /* 0x000fea0003800000 */
.L_x_86:
        /* <DEDUP_REMOVED lines=12> */
.L_x_89:
[----:B------:R-:W-:Y:S05]  /*4730*/  BSYNC B1 ;  /* 0x0000000000017941 */ /* 0x000fea0003800000 */
.L_x_88:
        /* <DEDUP_REMOVED lines=12> */
.L_x_91:
[----:B------:R-:W-:Y:S05]  /*4800*/  BSYNC B1 ;  /* 0x0000000000017941 */ /* 0x000fea0003800000 */
.L_x_90:
        /* <DEDUP_REMOVED lines=12> */
.L_x_93:
[----:B------:R-:W-:Y:S05]  /*48d0*/  BSYNC B1 ;  /* 0x0000000000017941 */ /* 0x000fea0003800000 */
.L_x_92:
        /* <DEDUP_REMOVED lines=12> */
.L_x_95:
[----:B------:R-:W-:Y:S05]  /*49a0*/  BSYNC B1 ;  /* 0x0000000000017941 */ /* 0x000fea0003800000 */
.L_x_94:
        /* <DEDUP_REMOVED lines=12> */
.L_x_97:
[----:B------:R-:W-:Y:S05]  /*4a70*/  BSYNC B1 ;  /* 0x0000000000017941 */ /* 0x000fea0003800000 */
.L_x_96:
        /* <DEDUP_REMOVED lines=12> */
.L_x_99:
[----:B------:R-:W-:Y:S05]  /*4b40*/  BSYNC B1 ;  /* 0x0000000000017941 */ /* 0x000fea0003800000 */
.L_x_98:
        /* <DEDUP_REMOVED lines=12> */
.L_x_101:
[----:B------:R-:W-:Y:S05]  /*4c10*/  BSYNC B1 ;  /* 0x0000000000017941 */ /* 0x000fea0003800000 */
.L_x_100:
        /* <DEDUP_REMOVED lines=12> */
.L_x_103:
[----:B------:R-:W-:Y:S05]  /*4ce0*/  BSYNC B1 ;  /* 0x0000000000017941 */ /* 0x000fea0003800000 */
.L_x_102:
        /* <DEDUP_REMOVED lines=12> */
.L_x_105:
[----:B------:R-:W-:Y:S05]  /*4db0*/  BSYNC B1 ;  /* 0x0000000000017941 */ /* 0x000fea0003800000 */
.L_x_104:
        /* <DEDUP_REMOVED lines=12> */
.L_x_107:
[----:B------:R-:W-:Y:S05]  /*4e80*/  BSYNC B1 ;  /* 0x0000000000017941 */ /* 0x000fea0003800000 */
.L_x_106:
        /* <DEDUP_REMOVED lines=12> */
.L_x_109:
[----:B------:R-:W-:Y:S05]  /*4f50*/  BSYNC B1 ;  /* 0x0000000000017941 */ /* 0x000fea0003800000 */
.L_x_108:
        /* <DEDUP_REMOVED lines=12> */
.L_x_111:
[----:B------:R-:W-:Y:S05]  /*5020*/  BSYNC B1 ;  /* 0x0000000000017941 */ /* 0x000fea0003800000 */
.L_x_110:
        /* <DEDUP_REMOVED lines=12> */
.L_x_113:
[----:B------:R-:W-:Y:S05]  /*50f0*/  BSYNC B1 ;  /* 0x0000000000017941 */ /* 0x000fea0003800000 */
.L_x_112:
        /* <DEDUP_REMOVED lines=12> */
.L_x_115:
[----:B------:R-:W-:Y:S05]  /*51c0*/  BSYNC B1 ;  /* 0x0000000000017941 */ /* 0x000fea0003800000 */
.L_x_114:
        /* <DEDUP_REMOVED lines=12> */
.L_x_117:
[----:B------:R-:W-:Y:S05]  /*5290*/  BSYNC B1 ;  /* 0x0000000000017941 */ /* 0x000fea0003800000 */
.L_x_116:
        /* <DEDUP_REMOVED lines=12> */
.L_x_119:
[----:B------:R-:W-:Y:S05]  /*5360*/  BSYNC B1 ;  /* 0x0000000000017941 */ /* 0x000fea0003800000 */
.L_x_118:
        /* <DEDUP_REMOVED lines=12> */
.L_x_121:
[----:B------:R-:W-:Y:S05]  /*5430*/  BSYNC B1 ;  /* 0x0000000000017941 */ /* 0x000fea0003800000 */
.L_x_120:
        /* <DEDUP_REMOVED lines=12> */
.L_x_123:
[----:B------:R-:W-:Y:S05]  /*5500*/  BSYNC B1 ;  /* 0x0000000000017941 */ /* 0x000fea0003800000 */
.L_x_122:
        /* <DEDUP_REMOVED lines=12> */
.L_x_125:
[----:B------:R-:W-:Y:S05]  /*55d0*/  BSYNC B1 ;  /* 0x0000000000017941 */ /* 0x000fea0003800000 */
.L_x_124:
        /* <DEDUP_REMOVED lines=12> */
.L_x_127:
[----:B------:R-:W-:Y:S05]  /*56a0*/  BSYNC B1 ;  /* 0x0000000000017941 */ /* 0x000fea0003800000 */
.L_x_126:
        /* <DEDUP_REMOVED lines=12> */
.L_x_129:
[----:B------:R-:W-:Y:S05]  /*5770*/  BSYNC B1 ;  /* 0x0000000000017941 */ /* 0x000fea0003800000 */
.L_x_128:
        /* <DEDUP_REMOVED lines=12> */
.L_x_131:
[----:B------:R-:W-:Y:S05]  /*5840*/  BSYNC B1 ;  /* 0x0000000000017941 */ /* 0x000fea0003800000 */
.L_x_130:
        /* <DEDUP_REMOVED lines=12> */
.L_x_133:
[----:B------:R-:W-:Y:S05]  /*5910*/  BSYNC B1 ;  /* 0x0000000000017941 */ /* 0x000fea0003800000 */
.L_x_132:
[----:B-----5:R-:W-:Y:S01]  /*5920*/  LOP3.LUT R26, R26, 0xff, RZ, 0xc0, !PT ;  /* 0x000000ff1a1a7812 */ /* 0x020fe200078ec0ff */
[----:B------:R-:W-:Y:S01]  /*5930*/  BSSY B1, `(.L_x_134) ;  /* 0x000000b000017945 */ /* 0x000fe20003800000 */
[----:B------:R-:W-:Y:S02]  /*5940*/  ISETP.LT.OR P3, PT, R6, 0x59, !P1 ;  /* 0x000000590600780c */ /* 0x000fe40004f61670 */
[----:B------:R-:W-:Y:S02]  /*5950*/  F2FP.F16.E4M3.UNPACK_B R26, R26 ;  /* 0x0000001aff1a723e */ /* 0x000fe400020006ff */
[----:B0-2---:R-:W-:-:S03]  /*5960*/  PRMT R4, RZ, 0x7610, R4 ;  /* 0x00007610ff047816 */ /* 0x005fc60000000004 */
[----:B------:R-:W-:-:S05]  /*5970*/  HADD2.F32 R26, -RZ, R26.H0_H0 ;  /* 0x2000001aff1a7230 */ /* 0x000fca0000004100 */
[----:B------:R-:W-:-:S04]  /*5980*/  FMUL R5, R26, R15 ;  /* 0x0000000f1a057220 */ /* 0x000fc80000400000 */
[----:B------:R-:W-:-:S05]  /*5990*/  FFMA R5, R72, R14, R5 ;  /* 0x0000000e48057223 */ /* 0x000fca0000000005 */
[----:B------:R-:W-:-:S05]  /*59a0*/  F2FP.SATFINITE.E4M3.F32.PACK_AB_MERGE_C R5, RZ, R5, RZ ;  /* 0x00000005ff05723e */ /* 0x000fca00048070ff */
[----:B------:R0:W-:Y:S01]  /*59b0*/  @!P0 STG.E.U8 desc[UR18][R18.64+0x59], R5 ;  /* 0x0000590512008986 */ /* 0x0001e2000c101112 */
[----:B------:R-:W-:Y:S05]  /*59c0*/  @P3 BRA `(.L_x_135) ;  /* 0x0000000000043947 */ /* 0x000fea0003800000 */
[----:B------:R2:W5:Y:S02]  /*59d0*/  LDG.E.U8 R4, desc[UR18][R24.64+0x58] ;  /* 0x0000581218047981 */ /* 0x000564000c1e1100 */
.L_x_135:
[----:B------:R-:W-:Y:S05]  /*59e0*/  BSYNC B1 ;  /* 0x0000000000017941 */ /* 0x000fea0003800000 */
.L_x_134:
[----:B-----5:R-:W-:Y:S01]  /*59f0*/  LOP3.LUT R4, R4, 0xff, RZ, 0xc0, !PT ;  /* 0x000000ff04047812 */ /* 0x020fe200078ec0ff */
[----:B------:R-:W-:Y:S01]  /*5a00*/  BSSY B1, `(.L_x_136) ;  /* 0x000000b000017945 */ /* 0x000fe20003800000 */
[----:B------:R-:W-:Y:S02]  /*5a10*/  ISETP.LT.OR P1, PT, R6, 0x5a, !P1 ;  /* 0x0000005a0600780c */ /* 0x000fe40004f21670 */
[----:B------:R-:W-:-:S05]  /*5a20*/  F2FP.F16.E4M3.UNPACK_B R4, R4 ;  /* 0x00000004ff04723e */ /* 0x000fca00020006ff */
[----:B------:R-:W-:-:S05]  /*5a30*/  HADD2.F32 R4, -RZ, R4.H0_H0 ;  /* 0x20000004ff047230 */ /* 0x000fca0000004100 */
[----:B------:R-:W-:-:S04]  /*5a40*/  FMUL R4, R4, R15 ;  /* 0x0000000f04047220 */ /* 0x000fc80000400000 */
[----:B------:R-:W-:-:S05]  /*5a50*/  FFMA R4, R23, R14, R4 ;  /* 0x0000000e17047223 */ /* 0x000fca0000000004 */
[----:B0-----:R-:W-:Y:S02]  /*5a60*/  F2FP.SATFINITE.E4M3.F32.PACK_AB_MERGE_C R5, RZ, R4, RZ ;  /* 0x00000004ff05723e */ /* 0x001fe400048070ff */
[----:B------:R-:W-:-:S03]  /*5a70*/  PRMT R4, RZ, 0x7610, R4 ;  /* 0x00007610ff047816 */ /* 0x000fc60000000004 */
[----:B------:R0:W-:Y:S01]  /*5a80*/  @!P3 STG.E.U8 desc[UR18][R16.64+0x58], R5 ;  /* 0x000058051000b986 */ /* 0x0001e2000c101112 */
[----:B------:R-:W-:Y:S05]  /*5a90*/  @P1 BRA `(.L_x_137) ;  /* 0x0000000000041947 */ /* 0x000fea0003800000 */
[----:B------:R0:W5:Y:S02]  /*5aa0*/  LDG.E.U8 R4, desc[UR18][R24.64+0x59] ;  /* 0x0000591218047981 */ /* 0x000164000c1e1100 */
.L_x_137:
[----:B------:R-:W-:Y:S05]  /*5ab0*/  BSYNC B1 ;  /* 0x0000000000017941 */ /* 0x000fea0003800000 */
.L_x_136:
[----:B------:R-:W-:Y:S05]  /*5ac0*/  @P1 BRA `(.L_x_138) ;  /* 0x0000000c00281947 */ /* 0x000fea0003800000 */
[----:B-----5:R-:W-:-:S04]  /*5ad0*/  LOP3.LUT R4, R4, 0xff, RZ, 0xc0, !PT ;  /* 0x000000ff04047812 */ /* 0x020fc800078ec0ff */
[----:B------:R-:W-:-:S05]  /*5ae0*/  F2FP.F16.E4M3.UNPACK_B R4, R4 ;  /* 0x00000004ff04723e */ /* 0x000fca00020006ff */
[----:B------:R-:W-:-:S05]  /*5af0*/  HADD2.F32 R4, -RZ, R4.H0_H0 ;  /* 0x20000004ff047230 */ /* 0x000fca0000004100 */
[----:B0-----:R-:W-:-:S04]  /*5b00*/  FMUL R5, R4, R15 ;  /* 0x0000000f04057220 */ /* 0x001fc80000400000 */
[----:B------:R-:W-:-:S05]  /*5b10*/  FFMA R5, R22, R14, R5 ;  /* 0x0000000e16057223 */ /* 0x000fca0000000005 */
[----:B------:R-:W-:-:S05]  /*5b20*/  F2FP.SATFINITE.E4M3.F32.PACK_AB_MERGE_C R5, RZ, R5, RZ ;  /* 0x00000005ff05723e */ /* 0x000fca00048070ff */
[----:B------:R0:W-:Y:S01]  /*5b30*/  STG.E.U8 desc[UR18][R16.64+0x59], R5 ;  /* 0x0000590510007986 */ /* 0x0001e2000c101112 */
[----:B------:R-:W-:Y:S05]  /*5b40*/  BRA `(.L_x_138) ;  /* 0x0000000c00087947 */ /* 0x000fea0003800000 */
.L_x_41:
[----:B------:R-:W-:Y:S01]  /*5b50*/  ISETP.GE.AND P1, PT, R30, 0x1, PT ;  /* 0x000000011e00780c */ /* 0x000fe20003f26270 */
[-C--:B--2---:R-:W-:Y:S01]  /*5b60*/  FMUL R117, R117, R14.reuse ;  /* 0x0000000e75757220 */ /* 0x084fe20000400000 */
[-C--:B------:R-:W-:Y:S01]  /*5b70*/  FMUL R116, R116, R14.reuse ;  /* 0x0000000e74747220 */ /* 0x080fe20000400000 */
[----:B------:R-:W-:Y:S01]  /*5b80*/  ISETP.GE.AND P0, PT, R30, 0x9, PT ;  /* 0x000000091e00780c */ /* 0x000fe20003f06270 */
[-C--:B------:R-:W-:Y:S01]  /*5b90*/  FMUL R115, R115, R14.reuse ;  /* 0x0000000e73737220 */ /* 0x080fe20000400000 */
[----:B------:R-:W-:Y:S01]  /*5ba0*/  ISETP.LT.OR P4, PT, R6, 0x1, !P1 ;  /* 0x000000010600780c */ /* 0x000fe20004f81670 */
[-C--:B------:R-:W-:Y:S01]  /*5bb0*/  FMUL R114, R114, R14.reuse ;  /* 0x0000000e72727220 */ /* 0x080fe20000400000 */
[----:B------:R-:W-:Y:S01]  /*5bc0*/  ISETP.LT.OR P5, PT, R6, 0x2, !P1 ;  /* 0x000000020600780c */ /* 0x000fe20004fa1670 */
[-C--:B------:R-:W-:Y:S01]  /*5bd0*/  FMUL R113, R113, R14.reuse ;  /* 0x0000000e71717220 */ /* 0x080fe20000400000 */
[----:B------:R-:W-:Y:S01]  /*5be0*/  F2FP.SATFINITE.E4M3.F32.PACK_AB_MERGE_C R117, RZ, R117, RZ ;  /* 0x00000075ff75723e */ /* 0x000fe200048070ff */
[----:B------:R-:W-:Y:S01]  /*5bf0*/  FMUL R112, R112, R14 ;  /* 0x0000000e70707220 */ /* 0x000fe20000400000 */
[----:B------:R-:W-:Y:S01]  /*5c00*/  F2FP.SATFINITE.E4M3.F32.PACK_AB_MERGE_C R5, RZ, R116, RZ ;  /* 0x00000074ff05723e */ /* 0x000fe200048070ff */
[-C--:B------:R-:W-:Y:S01]  /*5c10*/  FMUL R111, R111, R14.reuse ;  /* 0x0000000e6f6f7220 */ /* 0x080fe20000400000 */
[----:B------:R-:W-:Y:S01]  /*5c20*/  ISETP.LT.OR P3, PT, R6, 0x1, !P0 ;  /* 0x000000010600780c */ /* 0x000fe20004761670 */
[-C--:B------:R-:W-:Y:S01]  /*5c30*/  FMUL R110, R110, R14.reuse ;  /* 0x0000000e6e6e7220 */ /* 0x080fe20000400000 */
[C---:B------:R-:W-:Y:S01]  /*5c40*/  ISETP.LT.OR P6, PT, R6.reuse, 0xa, !P1 ;  /* 0x0000000a0600780c */ /* 0x040fe20004fc1670 */
[-C--:B------:R-:W-:Y:S01]  /*5c50*/  FMUL R109, R109, R14.reuse ;  /* 0x0000000e6d6d7220 */ /* 0x080fe20000400000 */
[----:B------:R-:W-:Y:S01]  /*5c60*/  F2FP.SATFINITE.E4M3.F32.PACK_AB_MERGE_C R115, RZ, R115, RZ ;  /* 0x00000073ff73723e */ /* 0x000fe200048070ff */
[----:B------:R-:W-:Y:S01]  /*5c70*/  @!P4 STG.E.U8 desc[UR18][R18.64], R117 ;  /* 0x000000751200c986 */ /* 0x000fe2000c101112 */
[----:B------:R-:W-:Y:S01]  /*5c80*/  ISETP.LT.OR P4, PT, R6, 0x2, !P0 ;  /* 0x000000020600780c */ /* 0x000fe20004781670 */
[----:B------:R-:W-:Y:S01]  /*5c90*/  FMUL R108, R108, R14 ;  /* 0x0000000e6c6c7220 */ /* 0x000fe20000400000 */
[----:B------:R-:W-:Y:S01]  /*5ca0*/  F2FP.SATFINITE.E4M3.F32.PACK_AB_MERGE_C R25, RZ, R114, RZ ;  /* 0x00000072ff19723e */ /* 0x000fe200048070ff */
[----:B------:R0:W-:Y:S01]  /*5cb0*/  @!P5 STG.E.U8 desc[UR18][R18.64+0x1], R5 ;  /* 0x000001051200d986 */ /* 0x0001e2000c101112 */
[C---:B------:R-:W-:Y:S01]  /*5cc0*/  ISETP.LT.OR P5, PT, R6.reuse, 0x9, !P1 ;  /* 0x000000090600780c */ /* 0x040fe20004fa1670 */
[-C--:B------:R-:W-:Y:S01]  /*5cd0*/  FMUL R107, R107, R14.reuse ;  /* 0x0000000e6b6b7220 */ /* 0x080fe20000400000 */
[----:B------:R-:W-:Y:S01]  /*5ce0*/  F2FP.SATFINITE.E4M3.F32.PACK_AB_MERGE_C R113, RZ, R113, RZ ;  /* 0x00000071ff71723e */ /* 0x000fe200048070ff */
[----:B------:R-:W-:Y:S01]  /*5cf0*/  @!P3 STG.E.U8 desc[UR18][R16.64], R115 ;  /* 0x000000731000b986 */ /* 0x000fe2000c101112 */
[----:B------:R-:W-:Y:S01]  /*5d00*/  ISETP.LT.OR P3, PT, R6, 0x9, !P0 ;  /* 0x000000090600780c */ /* 0x000fe20004761670 */
[-C--:B------:R-:W-:Y:S01]  /*5d10*/  FMUL R106, R106, R14.reuse ;  /* 0x0000000e6a6a7220 */ /* 0x080fe20000400000 */
[----:B------:R-:W-:Y:S01]  /*5d20*/  F2FP.SATFINITE.E4M3.F32.PACK_AB_MERGE_C R111, RZ, R111, RZ ;  /* 0x0000006fff6f723e */ /* 0x000fe200048070ff */
[-C--:B------:R-:W-:Y:S01]  /*5d30*/  FMUL R105, R105, R14.reuse ;  /* 0x0000000e69697220 */ /* 0x080fe20000400000 */
[----:B------:R-:W-:Y:S01]  /*5d40*/  F2FP.SATFINITE.E4M3.F32.PACK_AB_MERGE_C R109, RZ, R109, RZ ;  /* 0x0000006dff6d723e */ /* 0x000fe200048070ff */
[----:B------:R1:W-:Y:S01]  /*5d50*/  @!P4 STG.E.U8 desc[UR18][R16.64+0x1], R25 ;  /* 0x000001191000c986 */ /* 0x0003e2000c101112 */
[----:B------:R-:W-:Y:S01]  /*5d60*/  ISETP.LT.OR P4, PT, R6, 0xa, !P0 ;  /* 0x0000000a0600780c */ /* 0x000fe20004781670 */
[----:B------:R-:W-:Y:S01]  /*5d70*/  FMUL R104, R104, R14 ;  /* 0x0000000e68687220 */ /* 0x000fe20000400000 */
[----:B0-----:R-:W-:Y:S01]  /*5d80*/  F2FP.SATFINITE.E4M3.F32.PACK_AB_MERGE_C R5, RZ, R112, RZ ;  /* 0x00000070ff05723e */ /* 0x001fe200048070ff */
[----:B------:R-:W-:Y:S01]  /*5d90*/  @!P5 STG.E.U8 desc[UR18][R18.64+0x8], R113 ;  /* 0x000008711200d986 */ /* 0x000fe2000c101112 */
[C---:B------:R-:W-:Y:S01]  /*5da0*/  ISETP.LT.OR P5, PT, R6.reuse, 0x11, !P1 ;  /* 0x000000110600780c */ /* 0x040fe20004fa1670 */
[-C--:B------:R-:W-:Y:S01]  /*5db0*/  FMUL R103, R103, R14.reuse ;  /* 0x0000000e67677220 */ /* 0x080fe20000400000 */
[----:B------:R-:W-:Y:S01]  /*5dc0*/  F2FP.SATFINITE.E4M3.F32.PACK_AB_MERGE_C R107, RZ, R107, RZ ;  /* 0x0000006bff6b723e */ /* 0x000fe200048070ff */
[----:B------:R0:W-:Y:S01]  /*5dd0*/  @!P6 STG.E.U8 desc[UR18][R18.64+0x9], R5 ;  /* 0x000009051200e986 */ /* 0x0001e2000c101112 */
[----:B------:R-:W-:Y:S01]  /*5de0*/  ISETP.LT.OR P6, PT, R6, 0x12, !P1 ;  /* 0x000000120600780c */ /* 0x000fe20004fc1670 */
[----:B------:R-:W-:Y:S01]  /*5df0*/  FMUL R102, R102, R14 ;  /* 0x0000000e66667220 */ /* 0x000fe20000400000 */
[----:B------:R-:W-:Y:S01]  /*5e00*/  F2FP.SATFINITE.E4M3.F32.PACK_AB_MERGE_C R105, RZ, R105, RZ ;  /* 0x00000069ff69723e */ /* 0x000fe200048070ff */
[----:B------:R-:W-:Y:S01]  /*5e10*/  @!P3 STG.E.U8 desc[UR18][R16.64+0x8], R111 ;  /* 0x0000086f1000b986 */ /* 0x000fe2000c101112 */
[----:B-1----:R-:W-:Y:S01]  /*5e20*/  F2FP.SATFINITE.E4M3.F32.PACK_AB_MERGE_C R25, RZ, R110, RZ ;  /* 0x0000006eff19723e */ /* 0x002fe200048070ff */
[-C--:B------:R-:W-:Y:S01]  /*5e30*/  FMUL R101, R101, R14.reuse ;  /* 0x0000000e65657220 */ /* 0x080fe20000400000 */
[----:B------:R-:W-:Y:S01]  /*5e40*/  ISETP.LT.OR P3, PT, R6, 0x11, !P0 ;  /* 0x000000110600780c */ /* 0x000fe20004761670 */
[-C--:B------:R-:W-:Y:S01]  /*5e50*/  FMUL R100, R100, R14.reuse ;  /* 0x0000000e64647220 */ /* 0x080fe20000400000 */
[----:B------:R-:W-:Y:S01]  /*5e60*/  F2FP.SATFINITE.E4M3.F32.PACK_AB_MERGE_C R103, RZ, R103, RZ ;  /* 0x00000067ff67723e */ /* 0x000fe200048070ff */
[----:B------:R1:W-:Y:S01]  /*5e70*/  @!P4 STG.E.U8 desc[UR18][R16.64+0x9], R25 ;  /* 0x000009191000c986 */ /* 0x0003e2000c101112 */
[C---:B------:R-:W-:Y:S01]  /*5e80*/  ISETP.LT.OR P4, PT, R6.reuse, 0x12, !P0 ;  /* 0x000000120600780c */ /* 0x040fe20004781670 */
[----:B------:R-:W-:Y:S01]  /*5e90*/  FMUL R99, R99, R14 ;  /* 0x0000000e63637220 */ /* 0x000fe20000400000 */
[----:B0-----:R-:W-:Y:S01]  /*5ea0*/  F2FP.SATFINITE.E4M3.F32.PACK_AB_MERGE_C R5, RZ, R108, RZ ;  /* 0x0000006cff05723e */ /* 0x001fe200048070ff */
[----:B------:R-:W-:Y:S01]  /*5eb0*/  @!P5 STG.E.U8 desc[UR18][R18.64+0x10], R109 ;  /* 0x0000106d1200d986 */ /* 0x000fe2000c101112 */
[----:B------:R-:W-:Y:S01]  /*5ec0*/  ISETP.LT.OR P5, PT, R6, 0x19, !P1 ;  /* 0x000000190600780c */ /* 0x000fe20004fa1670 */
[-C--:B------:R-:W-:Y:S01]  /*5ed0*/  FMUL R98, R98, R14.reuse ;  /* 0x0000000e62627220 */ /* 0x080fe20000400000 */
[----:B------:R-:W-:Y:S01]  /*5ee0*/  F2FP.SATFINITE.E4M3.F32.PACK_AB_MERGE_C R101, RZ, R101, RZ ;  /* 0x00000065ff65723e */ /* 0x000fe200048070ff */
[----:B------:R0:W-:Y:S01]  /*5ef0*/  @!P6 STG.E.U8 desc[UR18][R18.64+0x11], R5 ;  /* 0x000011051200e986 */ /* 0x0001e2000c101112 */
[----:B------:R-:W-:Y:S01]  /*5f00*/  ISETP.LT.OR P6, PT, R6, 0x1a, !P1 ;  /* 0x0000001a0600780c */ /* 0x000fe20004fc1670 */
[-C--:B------:R-:W-:Y:S01]  /*5f10*/  FMUL R97, R97, R14.reuse ;  /* 0x0000000e61617220 */ /* 0x080fe20000400000 */
[----:B------:R-:W-:Y:S01]  /*5f20*/  FMUL R96, R96, R14 ;  /* 0x0000000e60607220 */ /* 0x000fe20000400000 */
[----:B-1----:R-:W-:Y:S01]  /*5f30*/  F2FP.SATFINITE.E4M3.F32.PACK_AB_MERGE_C R25, RZ, R106, RZ ;  /* 0x0000006aff19723e */ /* 0x002fe200048070ff */
[----:B------:R-:W-:Y:S01]  /*5f40*/  @!P3 STG.E.U8 desc[UR18][R16.64+0x10], R107 ;  /* 0x0000106b1000b986 */ /* 0x000fe2000c101112 */
[C---:B------:R-:W-:Y:S01]  /*5f50*/  ISETP.LT.OR P3, PT, R6.reuse, 0x19, !P0 ;  /* 0x000000190600780c */ /* 0x040fe20004761670 */
        /* <DEDUP_REMOVED lines=37> */
[-C--:B------:R-:W-:Y:S01]  /*61b0*/  FMUL R84, R84, R14.reuse ;  /* 0x0000000e54547220 */ /* 0x080fe20000400000 */
        /* <DEDUP_REMOVED lines=43> */
[-C--:B------:R-:W-:Y:S01]  /*6470*/  FMUL R23, R23, R14.reuse ;  /* 0x0000000e17177220 */ /* 0x080fe20000400000 */
[----:B------:R0:W-:Y:S01]  /*6480*/  @!P6 STG.E.U8 desc[UR18][R18.64+0x39], R5 ;  /* 0x000039051200e986 */ /* 0x0001e2000c101112 */
[----:B------:R-:W-:Y:S01]  /*6490*/  ISETP.LT.OR P6, PT, R6, 0x42, !P1 ;  /* 0x000000420600780c */ /* 0x000fe20004fc1670 */
[----:B------:R-:W-:Y:S01]  /*64a0*/  FMUL R22, R22, R14 ;  /* 0x0000000e16167220 */ /* 0x000fe20000400000 */
[----:B------:R-:W-:Y:S01]  /*64b0*/  F2FP.SATFINITE.E4M3.F32.PACK_AB_MERGE_C R75, RZ, R75, RZ ;  /* 0x0000004bff4b723e */ /* 0x000fe200048070ff */
[----:B------:R-:W-:Y:S01]  /*64c0*/  @!P3 STG.E.U8 desc[UR18][R16.64+0x38], R87 ;  /* 0x000038571000b986 */ /* 0x000fe2000c101112 */
[----:B-1----:R-:W-:-:S02]  /*64d0*/  F2FP.SATFINITE.E4M3.F32.PACK_AB_MERGE_C R25, RZ, R86, RZ ;  /* 0x00000056ff19723e */ /* 0x002fc400048070ff */
[C---:B------:R-:W-:Y:S02]  /*64e0*/  ISETP.LT.OR P3, PT, R6.reuse, 0x41, !P0 ;  /* 0x000000410600780c */ /* 0x040fe40004761670 */
[----:B------:R-:W-:Y:S01]  /*64f0*/  F2FP.SATFINITE.E4M3.F32.PACK_AB_MERGE_C R73, RZ, R73, RZ ;  /* 0x00000049ff49723e */ /* 0x000fe200048070ff */
[----:B------:R1:W-:Y:S01]  /*6500*/  @!P4 STG.E.U8 desc[UR18][R16.64+0x39], R25 ;  /* 0x000039191000c986 */ /* 0x0003e2000c101112 */
[C---:B------:R-:W-:Y:S02]  /*6510*/  ISETP.LT.OR P4, PT, R6.reuse, 0x42, !P0 ;  /* 0x000000420600780c */ /* 0x040fe40004781670 */
[----:B0-----:R-:W-:Y:S01]  /*6520*/  F2FP.SATFINITE.E4M3.F32.PACK_AB_MERGE_C R5, RZ, R84, RZ ;  /* 0x00000054ff05723e */ /* 0x001fe200048070ff */
[----:B------:R-:W-:Y:S01]  /*6530*/  @!P5 STG.E.U8 desc[UR18][R18.64+0x40], R85 ;  /* 0x000040551200d986 */ /* 0x000fe2000c101112 */
[C---:B------:R-:W-:Y:S02]  /*6540*/  ISETP.LT.OR P5, PT, R6.reuse, 0x49, !P1 ;  /* 0x000000490600780c */ /* 0x040fe40004fa1670 */
[----:B------:R-:W-:Y:S01]  /*6550*/  F2FP.SATFINITE.E4M3.F32.PACK_AB_MERGE_C R23, RZ, R23, RZ ;  /* 0x00000017ff17723e */ /* 0x000fe200048070ff */
[----:B------:R0:W-:Y:S01]  /*6560*/  @!P6 STG.E.U8 desc[UR18][R18.64+0x41], R5 ;  /* 0x000041051200e986 */ /* 0x0001e2000c101112 */
[----:B------:R-:W-:-:S02]  /*6570*/  ISETP.LT.OR P6, PT, R6, 0x4a, !P1 ;  /* 0x0000004a0600780c */ /* 0x000fc40004fc1670 */
[----:B------:R-:W-:Y:S01]  /*6580*/  F2FP.SATFINITE.E4M3.F32.PACK_AB_MERGE_C R27, RZ, R22, RZ ;  /* 0x00000016ff1b723e */ /* 0x000fe200048070ff */
[----:B------:R-:W-:Y:S01]  /*6590*/  @!P3 STG.E.U8 desc[UR18][R16.64+0x40], R83 ;  /* 0x000040531000b986 */ /* 0x000fe2000c101112 */
[----:B-1----:R-:W-:Y:S02]  /*65a0*/  F2FP.SATFINITE.E4M3.F32.PACK_AB_MERGE_C R25, RZ, R82, RZ ;  /* 0x00000052ff19723e */ /* 0x002fe400048070ff */
[----:B------:R-:W-:-:S03]  /*65b0*/  ISETP.LT.OR P3, PT, R6, 0x49, !P0 ;  /* 0x000000490600780c */ /* 0x000fc60004761670 */
[----:B------:R1:W-:Y:S01]  /*65c0*/  @!P4 STG.E.U8 desc[UR18][R16.64+0x41], R25 ;  /* 0x000041191000c986 */ /* 0x0003e2000c101112 */
[C---:B------:R-:W-:Y:S02]  /*65d0*/  ISETP.LT.OR P4, PT, R6.reuse, 0x4a, !P0 ;  /* 0x0000004a0600780c */ /* 0x040fe40004781670 */
[----:B0-----:R-:W-:Y:S01]  /*65e0*/  F2FP.SATFINITE.E4M3.F32.PACK_AB_MERGE_C R5, RZ, R80, RZ ;  /* 0x00000050ff05723e */ /* 0x001fe200048070ff */
[----:B------:R-:W-:Y:S01]  /*65f0*/  @!P5 STG.E.U8 desc[UR18][R18.64+0x48], R81 ;  /* 0x000048511200d986 */ /* 0x000fe2000c101112 */
[----:B------:R-:W-:-:S03]  /*6600*/  ISETP.LT.OR P5, PT, R6, 0x51, !P1 ;  /* 0x000000510600780c */ /* 0x000fc60004fa1670 */
[----:B------:R0:W-:Y:S01]  /*6610*/  @!P6 STG.E.U8 desc[UR18][R18.64+0x49], R5 ;  /* 0x000049051200e986 */ /* 0x0001e2000c101112 */
[C---:B------:R-:W-:Y:S02]  /*6620*/  ISETP.LT.OR P6, PT, R6.reuse, 0x52, !P1 ;  /* 0x000000520600780c */ /* 0x040fe40004fc1670 */
[----:B-1----:R-:W-:Y:S01]  /*6630*/  F2FP.SATFINITE.E4M3.F32.PACK_AB_MERGE_C R25, RZ, R78, RZ ;  /* 0x0000004eff19723e */ /* 0x002fe200048070ff */
[----:B------:R-:W-:Y:S01]  /*6640*/  @!P3 STG.E.U8 desc[UR18][R16.64+0x48], R79 ;  /* 0x0000484f1000b986 */ /* 0x000fe2000c101112 */
[----:B------:R-:W-:-:S03]  /*6650*/  ISETP.LT.OR P3, PT, R6, 0x51, !P0 ;  /* 0x000000510600780c */ /* 0x000fc60004761670 */
[----:B------:R1:W-:Y:S01]  /*6660*/  @!P4 STG.E.U8 desc[UR18][R16.64+0x49], R25 ;  /* 0x000049191000c986 */ /* 0x0003e2000c101112 */
[C---:B------:R-:W-:Y:S02]  /*6670*/  ISETP.LT.OR P4, PT, R6.reuse, 0x59, !P1 ;  /* 0x000000590600780c */ /* 0x040fe40004f81670 */
[----:B0-----:R-:W-:Y:S01]  /*6680*/  F2FP.SATFINITE.E4M3.F32.PACK_AB_MERGE_C R5, RZ, R76, RZ ;  /* 0x0000004cff05723e */ /* 0x001fe200048070ff */
[----:B------:R-:W-:Y:S01]  /*6690*/  @!P5 STG.E.U8 desc[UR18][R18.64+0x50], R77 ;  /* 0x0000504d1200d986 */ /* 0x000fe2000c101112 */
[C---:B------:R-:W-:Y:S02]  /*66a0*/  ISETP.LT.OR P5, PT, R6.reuse, 0x52, !P0 ;  /* 0x000000520600780c */ /* 0x040fe400047a1670 */
[C---:B------:R-:W-:Y:S01]  /*66b0*/  ISETP.LT.OR P1, PT, R6.reuse, 0x5a, !P1 ;  /* 0x0000005a0600780c */ /* 0x040fe20004f21670 */
[----:B------:R0:W-:Y:S01]  /*66c0*/  @!P6 STG.E.U8 desc[UR18][R18.64+0x51], R5 ;  /* 0x000051051200e986 */ /* 0x0001e2000c101112 */
[C---:B------:R-:W-:Y:S02]  /*66d0*/  ISETP.LT.OR P6, PT, R6.reuse, 0x59, !P0 ;  /* 0x000000590600780c */ /* 0x040fe400047c1670 */
[----:B------:R-:W-:Y:S01]  /*66e0*/  ISETP.LT.OR P0, PT, R6, 0x5a, !P0 ;  /* 0x0000005a0600780c */ /* 0x000fe20004701670 */
[----:B------:R2:W-:Y:S01]  /*66f0*/  @!P3 STG.E.U8 desc[UR18][R16.64+0x50], R75 ;  /* 0x0000504b1000b986 */ /* 0x0005e2000c101112 */
[----:B-1----:R-:W-:-:S02]  /*6700*/  F2FP.SATFINITE.E4M3.F32.PACK_AB_MERGE_C R25, RZ, R72, RZ ;  /* 0x00000048ff19723e */ /* 0x002fc400048070ff */
[----:B0-----:R-:W-:-:S05]  /*6710*/  F2FP.SATFINITE.E4M3.F32.PACK_AB_MERGE_C R5, RZ, R74, RZ ;  /* 0x0000004aff05723e */ /* 0x001fca00048070ff */
[----:B------:R2:W-:Y:S04]  /*6720*/  @!P5 STG.E.U8 desc[UR18][R16.64+0x51], R5 ;  /* 0x000051051000d986 */ /* 0x0005e8000c101112 */
[----:B------:R2:W-:Y:S04]  /*6730*/  @!P4 STG.E.U8 desc[UR18][R18.64+0x58], R73 ;  /* 0x000058491200c986 */ /* 0x0005e8000c101112 */
[----:B------:R2:W-:Y:S04]  /*6740*/  @!P1 STG.E.U8 desc[UR18][R18.64+0x59], R25 ;  /* 0x0000591912009986 */ /* 0x0005e8000c101112 */
[----:B------:R2:W-:Y:S04]  /*6750*/  @!P6 STG.E.U8 desc[UR18][R16.64+0x58], R23 ;  /* 0x000058171000e986 */ /* 0x0005e8000c101112 */
[----:B------:R2:W-:Y:S02]  /*6760*/  @!P0 STG.E.U8 desc[UR18][R16.64+0x59], R27 ;  /* 0x0000591b10008986 */ /* 0x0005e4000c101112 */
.L_x_138:
[----:B------:R-:W-:Y:S05]  /*6770*/  BSYNC B0 ;  /* 0x0000000000007941 */ /* 0x000fea0003800000 */
.L_x_40:
[C---:B------:R-:W-:Y:S01]  /*6780*/  LEA R2, P0, R8.reuse, R2, 0x1 ;  /* 0x0000000208027211 */ /* 0x040fe200078008ff */
[----:B------:R-:W-:Y:S01]  /*6790*/  ULDC.64 UR6, c[0x0][0x650] ;  /* 0x0001940000067ab9 */ /* 0x000fe20000000a00 */
[----:B-----5:R-:W-:Y:S01]  /*67a0*/  IMAD.U32 R4, RZ, RZ, UR16 ;  /* 0x00000010ff047e24 */ /* 0x020fe2000f8e00ff */
[----:B0-2---:R-:W-:Y:S01]  /*67b0*/  PRMT R16, RZ, 0x7610, R16 ;  /* 0x00007610ff107816 */ /* 0x005fe20000000010 */
[----:B------:R-:W-:Y:S01]  /*67c0*/  IMAD.MOV.U32 R6, RZ, RZ, -0x1 ;  /* 0xffffffffff067424 */ /* 0x000fe200078e00ff */
[----:B------:R-:W-:Y:S01]  /*67d0*/  LEA.HI.X R3, R8, R3, R0, 0x1, P0 ;  /* 0x0000000308037211 */ /* 0x000fe200000f0c00 */
[----:B------:R0:W-:Y:S01]  /*67e0*/  SYNCS.ARRIVE.TRANS64.A1T0 RZ, [R4+UR21], RZ ;  /* 0x000000ff04ff79a7 */ /* 0x0001e20008100015 */
[----:B------:R-:W-:Y:S01]  /*67f0*/  ISETP.GE.U32.AND P0, PT, R2, UR6, PT ;  /* 0x0000000602007c0c */ /* 0x000fe2000bf06070 */
[----:B------:R-:W-:-:S03]  /*6800*/  IMAD.MOV.U32 R5, RZ, RZ, -0x1 ;  /* 0xffffffffff057424 */ /* 0x000fc600078e00ff */
[----:B------:R-:W-:Y:S01]  /*6810*/  ISETP.GE.U32.AND.EX P0, PT, R3, UR7, PT, P0 ;  /* 0x0000000703007c0c */ /* 0x000fe2000bf06100 */
[----:B0-----:R-:W-:-:S12]  /*6820*/  IMAD.MOV.U32 R4, RZ, RZ, -0x1 ;  /* 0xffffffffff047424 */ /* 0x001fd800078e00ff */
[----:B------:R-:W-:Y:S05]  /*6830*/  @P0 BRA `(.L_x_139) ;  /* 0x0000000400600947 */ /* 0x000fea0003800000 */
[----:B------:R-:W0:Y:S01]  /*6840*/  S2R R28, SR_CTAID.X ;  /* 0x00000000001c7919 */ /* 0x000e220000002500 */
[----:B------:R-:W2:Y:S01]  /*6850*/  LDC.64 R22, c[0x0][0x628] ;  /* 0x00018a00ff167b82 */ /* 0x000ea20000000a00 */
[----:B------:R-:W-:Y:S01]  /*6860*/  ULDC UR6, c[0x0][0x150] ;  /* 0x0000540000067ab9 */ /* 0x000fe20000000800 */
[----:B-1----:R-:W-:Y:S01]  /*6870*/  IMAD.MOV.U32 R18, RZ, RZ, R2 ;  /* 0x000000ffff127224 */ /* 0x002fe200078e0002 */
[----:B------:R-:W1:Y:S01]  /*6880*/  S2R R30, SR_CTAID.Y ;  /* 0x00000000001e7919 */ /* 0x000e620000002600 */
[----:B------:R-:W-:-:S04]  /*6890*/  IMAD.MOV.U32 R19, RZ, RZ, R3 ;  /* 0x000000ffff137224 */ /* 0x000fc800078e0003 */
[----:B------:R-:W1:Y:S08]  /*68a0*/  LDC R31, c[0x0][0x144] ;  /* 0x00005100ff1f7b82 */ /* 0x000e700000000800 */
[----:B------:R-:W1:Y:S08]  /*68b0*/  LDC R6, c[0x0][0x630] ;  /* 0x00018c00ff067b82 */ /* 0x000e700000000800 */
[----:B------:R-:W1:Y:S01]  /*68c0*/  LDC.64 R26, c[0x0][0x620] ;  /* 0x00018800ff1a7b82 */ /* 0x000e620000000a00 */
[----:B--2---:R-:W-:-:S04]  /*68d0*/  ISETP.NE.U32.AND P0, PT, R22, RZ, PT ;  /* 0x000000ff1600720c */ /* 0x004fc80003f05070 */
[----:B------:R-:W-:Y:S02]  /*68e0*/  ISETP.NE.AND.EX P0, PT, R23, RZ, PT, P0 ;  /* 0x000000ff1700720c */ /* 0x000fe40003f05300 */
[----:B0-----:R-:W-:-:S05]  /*68f0*/  I2FP.F32.U32 R4, R28 ;  /* 0x0000001c00047245 */ /* 0x001fca0000201000 */
[----:B------:R-:W-:-:S04]  /*6900*/  FMUL R4, R4, UR6 ;  /* 0x0000000604047c20 */ /* 0x000fc80008400000 */
[----:B------:R0:W2:Y:S02]  /*6910*/  F2I.U32.TRUNC.NTZ R29, R4 ;  /* 0x00000004001d7305 */ /* 0x0000a4000020f000 */
[----:B------:R-:W-:Y:S05]  /*6920*/  @!P0 BRA `(.L_x_140) ;  /* 0x0000000000288947 */ /* 0x000fea0003800000 */
[----:B------:R-:W5:Y:S02]  /*6930*/  LDC R5, c[0x0][0x634] ;  /* 0x00018d00ff057b82 */ /* 0x000f640000000800 */
[----:B-----5:R-:W-:-:S05]  /*6940*/  IADD3 R19, P0, R2, R5, RZ ;  /* 0x0000000502137210 */ /* 0x020fca0007f1e0ff */
[----:B---34-:R-:W-:-:S04]  /*6950*/  IMAD.X R25, RZ, RZ, R3, P0 ;  /* 0x000000ffff197224 */ /* 0x018fc800000e0603 */
[----:B0-----:R-:W-:-:S04]  /*6960*/  IMAD.WIDE.U32 R4, R25, R22, RZ ;  /* 0x0000001619047225 */ /* 0x001fc800078e00ff */
[----:B------:R-:W-:-:S04]  /*6970*/  IMAD.WIDE.U32 R16, P0, R19, R23, R4 ;  /* 0x0000001713107225 */ /* 0x000fc80007800004 */
[----:B------:R-:W-:-:S04]  /*6980*/  IMAD.WIDE.U32 R4, R19, R22, RZ ;  /* 0x0000001613047225 */ /* 0x000fc800078e00ff */
[----:B------:R-:W-:Y:S01]  /*6990*/  IMAD.X R19, RZ, RZ, RZ, P0 ;  /* 0x000000ffff137224 */ /* 0x000fe200000e06ff */
[----:B------:R-:W-:Y:S01]  /*69a0*/  IADD3 RZ, P0, R5, R16, RZ ;  /* 0x0000001005ff7210 */ /* 0x000fe20007f1e0ff */
[----:B------:R-:W-:-:S04]  /*69b0*/  IMAD.MOV.U32 R18, RZ, RZ, R17 ;  /* 0x000000ffff127224 */ /* 0x000fc800078e0011 */
[----:B------:R-:W-:-:S08]  /*69c0*/  IMAD.WIDE.U32.X R18, R25, R23, R18, P0 ;  /* 0x0000001719127225 */ /* 0x000fd000000e0412 */
.L_x_140:
[-CC-:B-1-34-:R-:W-:Y:S01]  /*69d0*/  SHF.R.U64 R24, R18, R6.reuse, R19.reuse ;  /* 0x0000000612187219 */ /* 0x19afe20000001213 */
[----:B------:R-:W1:Y:S01]  /*69e0*/  LDC.64 R34, c[0x0][0x640] ;  /* 0x00019000ff227b82 */ /* 0x000e620000000a00 */
[----:B0-----:R-:W-:Y:S01]  /*69f0*/  SHF.R.U32.HI R4, RZ, R6, R19 ;  /* 0x00000006ff047219 */ /* 0x001fe20000011613 */
[----:B--2---:R-:W-:Y:S01]  /*6a00*/  IMAD.MOV R29, RZ, RZ, -R29 ;  /* 0x000000ffff1d7224 */ /* 0x004fe200078e0a1d */
[----:B------:R-:W-:Y:S01]  /*6a10*/  IADD3 R17, P0, RZ, -R24, RZ ;  /* 0x80000018ff117210 */ /* 0x000fe20007f1e0ff */
[----:B------:R-:W-:Y:S01]  /*6a20*/  ULDC UR6, c[0x0][0x154] ;  /* 0x0000550000067ab9 */ /* 0x000fe20000000800 */
[----:B------:R-:W-:Y:S02]  /*6a30*/  IMAD.MOV.U32 R19, RZ, RZ, 0x1 ;  /* 0x00000001ff137424 */ /* 0x000fe400078e00ff */
[----:B------:R-:W-:Y:S01]  /*6a40*/  IMAD R29, R31, R29, R28 ;  /* 0x0000001d1f1d7224 */ /* 0x000fe200078e021c */
[----:B------:R-:W0:Y:S01]  /*6a50*/  LDC R16, c[0x0][0x618] ;  /* 0x00018600ff107b82 */ /* 0x000e220000000800 */
[----:B------:R-:W-:-:S04]  /*6a60*/  IMAD.X R5, RZ, RZ, ~R4, P0 ;  /* 0x000000ffff057224 */ /* 0x000fc800000e0e04 */
[-C--:B------:R-:W-:Y:S02]  /*6a70*/  IMAD R6, R5, R26.reuse, RZ ;  /* 0x0000001a05067224 */ /* 0x080fe400078e02ff */
[C---:B------:R-:W-:Y:S01]  /*6a80*/  IMAD.WIDE.U32 R4, R17.reuse, R26, R2 ;  /* 0x0000001a11047225 */ /* 0x040fe200078e0002 */
[----:B------:R-:W2:Y:S03]  /*6a90*/  LDC R18, c[0x0][0x608] ;  /* 0x00018200ff127b82 */ /* 0x000ea60000000800 */
[----:B------:R-:W-:Y:S01]  /*6aa0*/  IMAD R17, R17, R27, R6 ;  /* 0x0000001b11117224 */ /* 0x000fe200078e0206 */
[----:B------:R-:W-:-:S03]  /*6ab0*/  I2FP.F32.U32 R6, R30 ;  /* 0x0000001e00067245 */ /* 0x000fc60000201000 */
[----:B------:R-:W-:Y:S01]  /*6ac0*/  IMAD.IADD R5, R5, 0x1, R17 ;  /* 0x0000000105057824 */ /* 0x000fe200078e0211 */
[----:B------:R-:W3:Y:S01]  /*6ad0*/  LDC R32, c[0x0][0x658] ;  /* 0x00019600ff207b82 */ /* 0x000ee20000000800 */
[----:B-1----:R-:W-:Y:S01]  /*6ae0*/  ISETP.NE.U32.AND P0, PT, R34, RZ, PT ;  /* 0x000000ff2200720c */ /* 0x002fe20003f05070 */
[----:B------:R-:W-:-:S03]  /*6af0*/  IMAD.MOV.U32 R17, RZ, RZ, -0x1 ;  /* 0xffffffffff117424 */ /* 0x000fc600078e00ff */
[----:B------:R-:W-:-:S03]  /*6b00*/  ISETP.NE.AND.EX P0, PT, R35, RZ, PT, P0 ;  /* 0x000000ff2300720c */ /* 0x000fc60003f05300 */
[----:B------:R-:W1:Y:S01]  /*6b10*/  LDC R27, c[0x0][0x148] ;  /* 0x00005200ff1b7b82 */ /* 0x000e620000000800 */
[-CC-:B0-----:R-:W-:Y:S02]  /*6b20*/  SHF.R.U64 R22, R4, R16.reuse, R5.reuse ;  /* 0x0000001004167219 */ /* 0x181fe40000001205 */
[----:B------:R-:W-:Y:S01]  /*6b30*/  SHF.R.U32.HI R5, RZ, R16, R5 ;  /* 0x00000010ff057219 */ /* 0x000fe20000011605 */
[----:B------:R-:W-:-:S04]  /*6b40*/  FMUL R16, R6, UR6 ;  /* 0x0000000606107c20 */ /* 0x000fc80008400000 */
[----:B------:R-:W0:Y:S01]  /*6b50*/  LDC R28, c[0x0][0x600] ;  /* 0x00018000ff1c7b82 */ /* 0x000e220000000800 */
[----:B------:R4:W0:Y:S01]  /*6b60*/  F2I.U32.TRUNC.NTZ R25, R16 ;  /* 0x0000001000197305 */ /* 0x000822000020f000 */
[-CC-:B--2---:R-:W-:Y:S02]  /*6b70*/  SHF.R.U64 R6, R22, R18.reuse, R5.reuse ;  /* 0x0000001216067219 */ /* 0x184fe40000001205 */
[----:B------:R-:W-:-:S04]  /*6b80*/  SHF.R.U32.HI R5, RZ, R18, R5 ;  /* 0x00000012ff057219 */ /* 0x000fc80000011605 */
[----:B------:R-:W2:Y:S01]  /*6b90*/  LDC R33, c[0x0][0x648] ;  /* 0x00019200ff217b82 */ /* 0x000ea20000000800 */
[-CC-:B---3--:R-:W-:Y:S02]  /*6ba0*/  SHF.R.U64 R26, R6, R32.reuse, R5.reuse ;  /* 0x00000020061a7219 */ /* 0x188fe40000001205 */
[-C--:B------:R-:W-:Y:S02]  /*6bb0*/  SHF.L.U32 R17, R17, R32.reuse, RZ ;  /* 0x0000002011117219 */ /* 0x080fe400000006ff */
[-C--:B------:R-:W-:Y:S01]  /*6bc0*/  SHF.R.U32.HI R5, RZ, R32.reuse, R5 ;  /* 0x00000020ff057219 */ /* 0x080fe20000011605 */
[----:B------:R-:W-:Y:S01]  /*6bd0*/  IMAD.MOV.U32 R4, RZ, RZ, R26 ;  /* 0x000000ffff047224 */ /* 0x000fe200078e001a */
[----:B------:R-:W-:Y:S01]  /*6be0*/  SHF.L.U32 R32, R19, R32, RZ ;  /* 0x0000002013207219 */ /* 0x000fe200000006ff */
[----:B------:R-:W3:Y:S01]  /*6bf0*/  LDC R36, c[0x0][0x638] ;  /* 0x00018e00ff247b82 */ /* 0x000ee20000000800 */
[----:B------:R-:W-:-:S07]  /*6c00*/  LOP3.LUT R31, RZ, R17, RZ, 0x33, !PT ;  /* 0x00000011ff1f7212 */ /* 0x000fce00078e33ff */
[----:B------:R-:W0:Y:S01]  /*6c10*/  LDC R37, c[0x0][0x610] ;  /* 0x00018400ff257b82 */ /* 0x000e220000000800 */
[----:B----4-:R-:W-:Y:S05]  /*6c20*/  @!P0 BRA `(.L_x_141) ;  /* 0x0000000000288947 */ /* 0x010fea0003800000 */
[----:B------:R-:W4:Y:S02]  /*6c30*/  LDC R19, c[0x0][0x64c] ;  /* 0x00019300ff137b82 */ /* 0x000f240000000800 */
[----:B----4-:R-:W-:-:S05]  /*6c40*/  IADD3 R19, P0, R26, R19, RZ ;  /* 0x000000131a137210 */ /* 0x010fca0007f1e0ff */
        /* <DEDUP_REMOVED lines=8> */
.L_x_141:
[----:B--2---:R-:W-:Y:S01]  /*6cd0*/  SHF.R.U64 R4, R4, R33, R5 ;  /* 0x0000002104047219 */ /* 0x004fe20000001205 */
[----:B0-----:R-:W-:Y:S01]  /*6ce0*/  VIADD R19, R28, 0xffffffff ;  /* 0xffffffff1c137836 */ /* 0x001fe20000000000 */
[----:B------:R-:W-:Y:S01]  /*6cf0*/  LOP3.LUT R17, R6, R31, RZ, 0xc0, !PT ;  /* 0x0000001f06117212 */ /* 0x000fe200078ec0ff */
[----:B------:R-:W-:Y:S02]  /*6d00*/  IMAD.MOV R25, RZ, RZ, -R25 ;  /* 0x000000ffff197224 */ /* 0x000fe400078e0a19 */
[----:B------:R-:W-:Y:S02]  /*6d10*/  IMAD.MOV R5, RZ, RZ, -R4 ;  /* 0x000000ffff057224 */ /* 0x000fe400078e0a04 */
[----:B------:R-:W-:Y:S01]  /*6d20*/  IMAD R6, R32, R4, R17 ;  /* 0x0000000420067224 */ /* 0x000fe200078e0211 */
[----:B------:R-:W-:Y:S01]  /*6d30*/  LOP3.LUT R17, R22, R19, RZ, 0xc0, !PT ;  /* 0x0000001316117212 */ /* 0x000fe200078ec0ff */
[----:B-1----:R-:W-:Y:S02]  /*6d40*/  @P2 IMAD R29, R27, R25, R30 ;  /* 0x000000191b1d2224 */ /* 0x002fe400078e021e */
[----:B---3--:R-:W-:-:S02]  /*6d50*/  IMAD R4, R5, R36, R26 ;  /* 0x0000002405047224 */ /* 0x008fc400078e021a */
[----:B------:R-:W-:Y:S02]  /*6d60*/  IMAD R6, R6, R37, R29 ;  /* 0x0000002506067224 */ /* 0x000fe400078e021d */
[----:B------:R-:W-:Y:S02]  /*6d70*/  IMAD R17, R4, R28, R17 ;  /* 0x0000001c04117224 */ /* 0x000fe400078e0211 */
[----:B------:R-:W-:Y:S02]  /*6d80*/  IMAD.MOV.U32 R16, RZ, RZ, 0x1 ;  /* 0x00000001ff107424 */ /* 0x000fe400078e00ff */
[----:B------:R-:W-:Y:S01]  /*6d90*/  IMAD.MOV.U32 R4, RZ, RZ, R24 ;  /* 0x000000ffff047224 */ /* 0x000fe200078e0018 */
[----:B------:R-:W-:Y:S02]  /*6da0*/  SEL R5, R17, R6, !P2 ;  /* 0x0000000611057207 */ /* 0x000fe40005000000 */
[----:B------:R-:W-:-:S07]  /*6db0*/  SEL R6, R6, R17, !P2 ;  /* 0x0000001106067207 */ /* 0x000fce0005000000 */
.L_x_139:
[----:B------:R-:W-:Y:S02]  /*6dc0*/  LOP3.LUT P0, RZ, R16, 0xff, RZ, 0xc0, !PT ;  /* 0x000000ff10ff7812 */ /* 0x000fe4000780c0ff */
[----:B------:R-:W-:-:S11]  /*6dd0*/  LOP3.LUT R119, R119, 0x1, RZ, 0x3c, !PT ;  /* 0x0000000177777812 */ /* 0x000fd600078e3cff */
[----:B------:R-:W-:Y:S05]  /*6de0*/  @P0 BRA `(.L_x_142) ;  /* 0xffffffa800a80947 */ /* 0x000fea000383ffff */
[----:B------:R-:W-:Y:S05]  /*6df0*/  EXIT ;  /* 0x000000000000794d */ /* 0x000fea0003800000 */
.L_x_18:
[----:B------:R-:W-:-:S08]  /*6e00*/  ISETP.NE.AND P0, PT, R18, RZ, PT ;  /* 0x000000ff1200720c */ /* 0x000fd00003f05270 */
[----:B--23-5:R-:W0:-:S00]  /*6e10*/  USETMAXREG.DEALLOC.CTAPOOL 0x28 ;  /* 0x00000028000079c8 */ /* 0x02ce0000080e0500 */
[----:B------:R-:W-:Y:S05]  /*6e20*/  @P0 EXIT ;  /* 0x000000000000094d */ /* 0x000fea0003800000 */
[----:B0-----:R-:W-:Y:S01]  /*6e30*/  LOP3.LUT P0, RZ, R20, 0xff, RZ, 0xc0, !PT ;  /* 0x000000ff14ff7812 */ /* 0x001fe2000780c0ff */
[----:B------:R-:W-:Y:S02]  /*6e40*/  IMAD.MOV.U32 R12, RZ, RZ, 0x1 ;  /* 0x00000001ff0c7424 */ /* 0x000fe400078e00ff */
[----:B------:R-:W-:-:S10]  /*6e50*/  IMAD.MOV.U32 R13, RZ, RZ, RZ ;  /* 0x000000ffff0d7224 */ /* 0x000fd400078e00ff */
[----:B------:R-:W-:Y:S05]  /*6e60*/  @!P0 BRA `(.L_x_143) ;  /* 0x0000000c001c8947 */ /* 0x000fea0003800000 */
[----:B------:R-:W0:Y:S01]  /*6e70*/  S2R R16, SR_CgaCtaId ;  /* 0x0000000000107919 */ /* 0x000e220000008800 */
[----:B------:R-:W-:Y:S01]  /*6e80*/  LOP3.LUT P0, RZ, R11, 0x1f, RZ, 0xc0, !PT ;  /* 0x0000001f0bff7812 */ /* 0x000fe2000780c0ff */
[----:B------:R-:W-:Y:S01]  /*6e90*/  ULDC UR5, c[0x0][0x658] ;  /* 0x0001960000057ab9 */ /* 0x000fe20000000800 */
[----:B------:R-:W-:Y:S01]  /*6ea0*/  UMOV UR6, 0xffffffff ;  /* 0xffffffff00067882 */ /* 0x000fe20000000000 */
[----:B------:R-:W-:Y:S01]  /*6eb0*/  BSSY B0, `(.L_x_143) ;  /* 0x00000c2000007945 */ /* 0x000fe20003800000 */
[----:B------:R-:W-:Y:S01]  /*6ec0*/  USHF.L.U32 UR6, UR6, UR5, URZ ;  /* 0x0000000506067299 */ /* 0x000fe2000800063f */
[C---:B------:R-:W-:Y:S01]  /*6ed0*/  ISETP.NE.AND P3, PT, R10.reuse, RZ, PT ;  /* 0x000000ff0a00720c */ /* 0x040fe20003f65270 */
[----:B------:R-:W-:Y:S01]  /*6ee0*/  IMAD.MOV.U32 R15, RZ, RZ, 0x1 ;  /* 0x00000001ff0f7424 */ /* 0x000fe200078e00ff */
[----:B------:R-:W-:Y:S01]  /*6ef0*/  ISETP.NE.OR P0, PT, R10, RZ, !P0 ;  /* 0x000000ff0a00720c */ /* 0x000fe20004705670 */
[----:B------:R-:W-:Y:S01]  /*6f00*/  IMAD.MOV.U32 R12, RZ, RZ, 0x1 ;  /* 0x00000001ff0c7424 */ /* 0x000fe200078e00ff */
[----:B------:R-:W-:Y:S01]  /*6f10*/  LOP3.LUT R14, R7, 0x2, RZ, 0xfc, !PT ;  /* 0x00000002070e7812 */ /* 0x000fe200078efcff */
[----:B------:R-:W-:Y:S01]  /*6f20*/  IMAD.MOV.U32 R13, RZ, RZ, RZ ;  /* 0x000000ffff0d7224 */ /* 0x000fe200078e00ff */
[----:B------:R-:W-:Y:S01]  /*6f30*/  ULDC UR4, c[0x0][0x600] ;  /* 0x0001800000047ab9 */ /* 0x000fe20000000800 */
[----:B------:R-:W-:Y:S01]  /*6f40*/  UMOV UR7, 0x1 ;  /* 0x0000000100077882 */ /* 0x000fe20000000000 */
[----:B------:R-:W-:-:S02]  /*6f50*/  UIADD3 UR22, UR13, 0x1, URZ ;  /* 0x000000010d167890 */ /* 0x000fc4000fffe03f */
[----:B------:R-:W-:Y:S02]  /*6f60*/  UIADD3 UR16, UR4, -0x1, URZ ;  /* 0xffffffff04107890 */ /* 0x000fe4000fffe03f */
[----:B------:R-:W-:Y:S02]  /*6f70*/  USHF.L.U32 UR18, UR7, UR5, URZ ;  /* 0x0000000507127299 */ /* 0x000fe4000800063f */
[----:B------:R-:W-:Y:S01]  /*6f80*/  ULOP3.LUT UR17, URZ, UR6, URZ, 0x33, !UPT ;  /* 0x000000063f117292 */ /* 0x000fe2000f8e333f */
[----:B------:R-:W-:Y:S01]  /*6f90*/  ULDC.64 UR20, c[0x0][0x198] ;  /* 0x0000660000147ab9 */ /* 0x000fe20000000a00 */
[----:B0-----:R-:W-:-:S10]  /*6fa0*/  LOP3.LUT R16, R16, 0x1, RZ, 0xc0, !PT ;  /* 0x0000000110107812 */ /* 0x001fd400078ec0ff */
.L_x_155:
[----:B------:R-:W-:-:S03]  /*6fb0*/  UMOV UR4, 0xffffffff ;  /* 0xffffffff00047882 */ /* 0x000fc60000000000 */
[----:B------:R-:W-:Y:S05]  /*6fc0*/  BRA.DIV UR4, `(.L_x_144) ;  /* 0x0000001a046c7947 */ /* 0x000fea000b800000 */
[----:B------:R-:W-:-:S13]  /*6fd0*/  ELECT P1, URZ, PT ;  /* 0x00000000003f782f */ /* 0x000fda0003820000 */
.L_x_186:
[----:B------:R-:W0:Y:S01]  /*6fe0*/  LDC R10, c[0x0][0x28c] ;  /* 0x0000a300ff0a7b82 */ /* 0x000e220000000800 */
[----:B------:R-:W-:Y:S01]  /*6ff0*/  BSSY B1, `(.L_x_145) ;  /* 0x000003a000017945 */ /* 0x000fe20003800000 */
[----:B0-----:R-:W-:-:S13]  /*7000*/  ISETP.LT.OR P1, PT, R10, 0x1, !P1 ;  /* 0x000000010a00780c */ /* 0x001fda0004f21670 */
[----:B------:R-:W-:Y:S05]  /*7010*/  @P1 BRA `(.L_x_146) ;  /* 0x0000000000dc1947 */ /* 0x000fea0003800000 */
[----:B------:R-:W-:Y:S02]  /*7020*/  IMAD R10, R5, 0x2, R16 ;  /* 0x00000002050a7824 */ /* 0x000fe400078e0210 */
[----:B------:R-:W-:Y:S02]  /*7030*/  IMAD.SHL.U32 R18, R6, 0x40, RZ ;  /* 0x0000004006127824 */ /* 0x000fe400078e00ff */
[----:B------:R-:W-:Y:S02]  /*7040*/  IMAD.MOV.U32 R21, RZ, RZ, RZ ;  /* 0x000000ffff157224 */ /* 0x000fe400078e00ff */
[----:B------:R-:W-:Y:S02]  /*7050*/  IMAD.U32 R22, RZ, RZ, UR22 ;  /* 0x00000016ff167e24 */ /* 0x000fe4000f8e00ff */
[----:B------:R-:W-:Y:S02]  /*7060*/  IMAD.MOV.U32 R5, RZ, RZ, R12 ;  /* 0x000000ffff057224 */ /* 0x000fe400078e000c */
[----:B------:R-:W-:-:S02]  /*7070*/  IMAD.MOV.U32 R11, RZ, RZ, R13 ;  /* 0x000000ffff0b7224 */ /* 0x000fc400078e000d */
[----:B------:R-:W-:-:S07]  /*7080*/  IMAD R17, R10, 0x30, RZ ;  /* 0x000000300a117824 */ /* 0x000fce00078e02ff */
.L_x_150:
[----:B------:R-:W0:Y:S01]  /*7090*/  S2R R19, SR_CgaCtaId ;  /* 0x0000000000137919 */ /* 0x000e220000008800 */
[----:B------:R-:W-:Y:S01]  /*70a0*/  MOV R6, 0x400 ;  /* 0x0000040000067802 */ /* 0x000fe20000000f00 */
[----:B------:R-:W1:Y:S03]  /*70b0*/  @!P3 LDC R10, c[0x0][0x500] ;  /* 0x00014000ff0abb82 */ /* 0x000e660000000800 */
[----:B0-----:R-:W-:Y:S02]  /*70c0*/  LEA R20, R19, R6, 0x18 ;  /* 0x0000000613147211 */ /* 0x001fe400078ec0ff */
[----:B------:R-:W-:-:S03]  /*70d0*/  SHF.L.U32 R6, R5, 0x1f, RZ ;  /* 0x0000001f05067819 */ /* 0x000fc600000006ff */
[----:B------:R-:W-:-:S04]  /*70e0*/  IMAD R19, R11, 0x8, R20 ;  /* 0x000000080b137824 */ /* 0x000fc800078e0214 */
[----:B------:R-:W0:Y:S02]  /*70f0*/  SYNCS.PHASECHK.TRANS64.TRYWAIT P1, [R19+URZ+0xb0], R6 ;  /* 0x0000b006130075a7 */ /* 0x000e24000802017f */
[----:B01----:R-:W-:Y:S05]  /*7100*/  @!P1 BRA `(.L_x_147) ;  /* 0x00000018003c9947 */ /* 0x003fea0003800000 */
.L_x_187:
[----:B0-----:R-:W-:Y:S01]  /*7110*/  PRMT R6, R14, 0x9910, RZ ;  /* 0x000099100e067816 */ /* 0x001fe200000000ff */
[----:B------:R0:W-:Y:S03]  /*7120*/  @!P3 SYNCS.ARRIVE.TRANS64 RZ, [R19+URZ], R10 ;  /* 0x0000000a13ffb9a7 */ /* 0x0001e6000800003f */
[----:B------:R-:W-:-:S13]  /*7130*/  ISETP.NE.AND P1, PT, R6, 0x2, PT ;  /* 0x000000020600780c */ /* 0x000fda0003f25270 */
[----:B0-----:R-:W-:Y:S05]  /*7140*/  @P1 BRA `(.L_x_148) ;  /* 0x0000000000041947 */ /* 0x001fea0003800000 */
[----:B------:R-:W-:Y:S01]  /*7150*/  BPT.TRAP 0x1 ;  /* 0x000000040000795c */ /* 0x000fe20000300000 */
.L_x_148:
[----:B------:R-:W-:Y:S05]  /*7160*/  @P0 BRA `(.L_x_149) ;  /* 0x0000000000040947 */ /* 0x000fea0003800000 */
[----:B------:R-:W-:Y:S01]  /*7170*/  BPT.TRAP 0x1 ;  /* 0x000000040000795c */ /* 0x000fe20000300000 */
.L_x_149:
[----:B------:R-:W-:Y:S01]  /*7180*/  IMAD R6, R11, 0x2, R16 ;  /* 0x000000020b067824 */ /* 0x000fe200078e0210 */
[----:B------:R-:W-:Y:S01]  /*7190*/  R2UR UR9, R19 ;  /* 0x00000000130972ca */ /* 0x000fe200000e0000 */
[C-C-:B------:R-:W-:Y:S01]  /*71a0*/  IMAD R10, R11.reuse, 0x1000, R20.reuse ;  /* 0x000010000b0a7824 */ /* 0x140fe200078e0214 */
[----:B------:R-:W-:Y:S01]  /*71b0*/  UIADD3 UR4, UP0, UR20, 0xf0, URZ ;  /* 0x000000f014047890 */ /* 0x000fe2000ff1e03f */
[----:B------:R-:W-:Y:S01]  /*71c0*/  IMAD R6, R6, 0xc00, R20 ;  /* 0x00000c0006067824 */ /* 0x000fe200078e0214 */
[----:B------:R-:W-:Y:S01]  /*71d0*/  R2UR UR11, R18 ;  /* 0x00000000120b72ca */ /* 0x000fe200000e0000 */
[----:B------:R-:W-:Y:S01]  /*71e0*/  VIADD R22, R22, 0xffffffff ;  /* 0xffffffff16167836 */ /* 0x000fe20000000000 */
[----:B------:R-:W-:Y:S01]  /*71f0*/  R2UR UR5, R10 ;  /* 0x000000000a0572ca */ /* 0x000fe200000e0000 */
[----:B------:R-:W-:Y:S01]  /*7200*/  UIADD3 UR24, UP1, UR20, 0x1f0, URZ ;  /* 0x000001f014187890 */ /* 0x000fe2000ff3e03f */
[----:B------:R-:W-:Y:S01]  /*7210*/  R2UR UR8, R6 ;  /* 0x00000000060872ca */ /* 0x000fe200000e0000 */
[----:B------:R-:W-:Y:S01]  /*7220*/  VIADD R11, R11, 0x1 ;  /* 0x000000010b0b7836 */ /* 0x000fe20000000000 */
[----:B------:R-:W-:Y:S01]  /*7230*/  R2UR UR10, R21 ;  /* 0x00000000150a72ca */ /* 0x000fe200000e0000 */
[----:B------:R-:W-:Y:S01]  /*7240*/  UIADD3.X UR25, URZ, UR21, URZ, UP1, !UPT ;  /* 0x000000153f197290 */ /* 0x000fe20008ffe43f */
[----:B------:R-:W-:Y:S01]  /*7250*/  R2UR UR12, R4 ;  /* 0x00000000040c72ca */ /* 0x000fe200000e0000 */
[----:B------:R-:W-:Y:S01]  /*7260*/  UMOV UR6, 0x0 ;  /* 0x0000000000067882 */ /* 0x000fe20000000000 */
[----:B------:R-:W-:Y:S01]  /*7270*/  R2UR UR19, R17 ;  /* 0x00000000111372ca */ /* 0x000fe200000e0000 */
[----:B------:R-:W-:Y:S01]  /*7280*/  UMOV UR7, 0x10000000 ;  /* 0x1000000000077882 */ /* 0x000fe20000000000 */
[----:B------:R-:W-:Y:S01]  /*7290*/  ISETP.GT.AND P4, PT, R22, 0x1, PT ;  /* 0x000000011600780c */ /* 0x000fe20003f84270 */
[----:B------:R-:W-:Y:S01]  /*72a0*/  UMOV UR23, 0x30000 ;  /* 0x0003000000177882 */ /* 0x000fe20000000000 */
[----:B------:R-:W-:Y:S01]  /*72b0*/  ISETP.NE.AND P1, PT, R11, 0x16, PT ;  /* 0x000000160b00780c */ /* 0x000fe20003f25270 */
[----:B------:R-:W-:Y:S01]  /*72c0*/  UIADD3 UR14, UR5, 0x280, URZ ;  /* 0x00000280050e7890 */ /* 0x000fe2000fffe03f */
[----:B------:R-:W-:Y:S01]  /*72d0*/  VIADD R21, R21, 0x40 ;  /* 0x0000004015157836 */ /* 0x000fe20000000000 */
[----:B------:R-:W-:Y:S01]  /*72e0*/  UIADD3.X UR5, URZ, UR21, URZ, UP0, !UPT ;  /* 0x000000153f057290 */ /* 0x000fe200087fe43f */
[----:B------:R-:W-:Y:S01]  /*72f0*/  SEL R6, RZ, 0x1, P1 ;  /* 0x00000001ff067807 */ /* 0x000fe20000800000 */
[----:B------:R-:W-:Y:S01]  /*7300*/  UIADD3 UR15, UR8, 0x16280, URZ ;  /* 0x00016280080f7890 */ /* 0x000fe2000fffe03f */
[----:B------:R-:W-:-:S02]  /*7310*/  SEL R11, R11, RZ, P1 ;  /* 0x000000ff0b0b7207 */ /* 0x000fc40000800000 */
[----:B------:R-:W-:Y:S01]  /*7320*/  UMOV UR8, UR14 ;  /* 0x0000000e00087c82 */ /* 0x000fe20008000000 */
[----:B------:R-:W-:-:S03]  /*7330*/  LOP3.LUT R5, R5, R6, RZ, 0x3c, !PT ;  /* 0x0000000605057212 */ /* 0x000fc600078e3cff */
[----:B------:R0:W-:Y:S02]  /*7340*/  UTMALDG.3D [UR8], [UR4], desc[UR6] ;  /* 0x00000608040075b4 */ /* 0x0001e40008011000 */
[----:B0-----:R-:W-:Y:S01]  /*7350*/  UMOV UR8, UR15 ;  /* 0x0000000f00087c82 */ /* 0x001fe20008000000 */
[----:B------:R-:W-:Y:S02]  /*7360*/  UMOV UR11, UR19 ;  /* 0x00000013000b7c82 */ /* 0x000fe40008000000 */
[----:B------:R0:W-:Y:S02]  /*7370*/  UTMALDG.3D.MULTICAST [UR8], [UR24], UR23, desc[UR6] ;  /* 0x00000608180073b4 */ /* 0x0001e40008011817 */
[----:B0-----:R-:W-:Y:S05]  /*7380*/  @P4 BRA `(.L_x_150) ;  /* 0xfffffffc00404947 */ /* 0x001fea000383ffff */
.L_x_146:
[----:B------:R-:W-:Y:S05]  /*7390*/  BSYNC B1 ;  /* 0x0000000000017941 */ /* 0x000fea0003800000 */
.L_x_145:
[----:B------:R-:W-:Y:S01]  /*73a0*/  LOP3.LUT P5, RZ, R15, 0xff, RZ, 0xc0, !PT ;  /* 0x000000ff0fff7812 */ /* 0x000fe200078ac0ff */
[----:B------:R-:W-:Y:S01]  /*73b0*/  VIADD R6, R13, UR13 ;  /* 0x0000000d0d067c36 */ /* 0x000fe20008000000 */
[----:B------:R-:W-:Y:S01]  /*73c0*/  ULDC.64 UR4, c[0x0][0x650] ;  /* 0x0001940000047ab9 */ /* 0x000fe20000000a00 */
[----:B------:R-:W-:Y:S01]  /*73d0*/  IMAD.U32 R11, RZ, RZ, UR13 ;  /* 0x0000000dff0b7e24 */ /* 0x000fe2000f8e00ff */
[----:B------:R-:W-:Y:S01]  /*73e0*/  UISETP.GE.U32.AND UP0, UPT, UR13, 0x16, UPT ;  /* 0x000000160d00788c */ /* 0x000fe2000bf06070 */
[----:B------:R-:W-:Y:S01]  /*73f0*/  BSSY B1, `(.L_x_151) ;  /* 0x000006b000017945 */ /* 0x000fe20003800000 */
[----:B------:R-:W-:Y:S02]  /*7400*/  ISETP.GT.U32.AND P1, PT, R6, 0x15, PT ;  /* 0x000000150600780c */ /* 0x000fe40003f24070 */
[----:B------:R-:W-:Y:S02]  /*7410*/  PRMT R15, RZ, 0x7610, R15 ;  /* 0x00007610ff0f7816 */ /* 0x000fe4000000000f */
[----:B------:R-:W-:-:S02]  /*7420*/  ISETP.LT.U32.AND P1, PT, R11, 0x16, P1 ;  /* 0x000000160b00780c */ /* 0x000fc40000f21070 */
[----:B------:R-:W-:Y:S01]  /*7430*/  PLOP3.LUT P4, PT, PT, PT, UP0, 0x80, 0x0 ;  /* 0x000000000000781c */ /* 0x000fe20003f8f008 */
[----:B------:R-:W0:Y:S01]  /*7440*/  @P5 S2R R5, SR_CgaCtaId ;  /* 0x0000000000055919 */ /* 0x000e220000008800 */
[----:B------:R-:W-:-:S04]  /*7450*/  @P5 MOV R4, 0x400 ;  /* 0x0000040000045802 */ /* 0x000fc80000000f00 */
[----:B0-----:R-:W-:Y:S01]  /*7460*/  @P5 LEA R10, R5, R4, 0x18 ;  /* 0x00000004050a5211 */ /* 0x001fe200078ec0ff */
[----:B------:R-:W-:-:S03]  /*7470*/  IMAD.WIDE.U32 R4, R6, -0x45d1745d, RZ ;  /* 0xba2e8ba306047825 */ /* 0x000fc600078e00ff */
[----:B------:R0:W-:Y:S01]  /*7480*/  @P5 SYNCS.ARRIVE.TRANS64.A1T0 RZ, [R10+URZ+0x198], RZ ;  /* 0x000198ff0aff59a7 */ /* 0x0001e2000810003f */
[----:B------:R-:W-:Y:S01]  /*7490*/  IADD3 R2, P5, R2, R8, RZ ;  /* 0x0000000802027210 */ /* 0x000fe20007fbe0ff */
[----:B------:R-:W-:Y:S01]  /*74a0*/  IMAD.MOV.U32 R4, RZ, RZ, -0x1 ;  /* 0xffffffffff047424 */ /* 0x000fe200078e00ff */
[----:B------:R-:W-:Y:S02]  /*74b0*/  SHF.R.U32.HI R11, RZ, 0x4, R5 ;  /* 0x00000004ff0b7819 */ /* 0x000fe40000011605 */
[----:B------:R-:W-:Y:S01]  /*74c0*/  SEL R5, RZ, 0x1, !P1 ;  /* 0x00000001ff057807 */ /* 0x000fe20004800000 */
[----:B------:R-:W-:Y:S01]  /*74d0*/  IMAD.X R3, R3, 0x1, R0, P5 ;  /* 0x0000000103037824 */ /* 0x000fe200028e0600 */
[----:B------:R-:W-:Y:S01]  /*74e0*/  ISETP.GE.U32.AND P1, PT, R2, UR4, PT ;  /* 0x0000000402007c0c */ /* 0x000fe2000bf26070 */
[----:B------:R-:W-:Y:S01]  /*74f0*/  IMAD R13, R11, -0x16, R6 ;  /* 0xffffffea0b0d7824 */ /* 0x000fe200078e0206 */
[----:B------:R-:W-:Y:S01]  /*7500*/  LOP3.LUT R12, R12, R5, RZ, 0x3c, !PT ;  /* 0x000000050c0c7212 */ /* 0x000fe200078e3cff */
[----:B------:R-:W-:Y:S01]  /*7510*/  IMAD.MOV.U32 R6, RZ, RZ, -0x1 ;  /* 0xffffffffff067424 */ /* 0x000fe200078e00ff */
[----:B------:R-:W-:Y:S01]  /*7520*/  ISETP.GE.U32.AND.EX P1, PT, R3, UR5, PT, P1 ;  /* 0x0000000503007c0c */ /* 0x000fe2000bf26110 */
[----:B------:R-:W-:Y:S01]  /*7530*/  IMAD.MOV.U32 R5, RZ, RZ, -0x1 ;  /* 0xffffffffff057424 */ /* 0x000fe200078e00ff */
[----:B------:R-:W-:-:S02]  /*7540*/  @P4 LOP3.LUT R12, R12, 0x1, R11, 0x78, !PT ;  /* 0x000000010c0c4812 */ /* 0x000fc400078e780b */
[----:B0-----:R-:W-:-:S09]  /*7550*/  PRMT R10, RZ, 0x7610, R10 ;  /* 0x00007610ff0a7816 */ /* 0x001fd2000000000a */
[----:B------:R-:W-:Y:S05]  /*7560*/  @P1 BRA `(.L_x_152) ;  /* 0x00000004004c1947 */ /* 0x000fea0003800000 */
[----:B------:R-:W0:Y:S01]  /*7570*/  S2R R18, SR_CTAID.X ;  /* 0x0000000000127919 */ /* 0x000e220000002500 */
[----:B------:R-:W-:Y:S01]  /*7580*/  ULDC.64 UR4, c[0x0][0x628] ;  /* 0x00018a0000047ab9 */ /* 0x000fe20000000a00 */
[----:B------:R-:W1:Y:S01]  /*7590*/  LDC R19, c[0x0][0x144] ;  /* 0x00005100ff137b82 */ /* 0x000e620000000800 */
[----:B------:R-:W-:Y:S01]  /*75a0*/  ISETP.NE.U32.AND P1, PT, RZ, UR4, PT ;  /* 0x00000004ff007c0c */ /* 0x000fe2000bf25070 */
[----:B------:R-:W2:Y:S01]  /*75b0*/  S2R R6, SR_CTAID.Y ;  /* 0x0000000000067919 */ /* 0x000ea20000002600 */
[----:B------:R-:W-:Y:S01]  /*75c0*/  ULDC UR7, c[0x0][0x630] ;  /* 0x00018c0000077ab9 */ /* 0x000fe20000000800 */
[----:B------:R-:W-:Y:S01]  /*75d0*/  ULDC UR8, c[0x0][0x150] ;  /* 0x0000540000087ab9 */ /* 0x000fe20000000800 */
[----:B------:R-:W-:Y:S01]  /*75e0*/  ISETP.NE.AND.EX P1, PT, RZ, UR5, PT, P1 ;  /* 0x00000005ff007c0c */ /* 0x000fe2000bf25310 */
[----:B------:R-:W-:Y:S02]  /*75f0*/  IMAD.MOV.U32 R4, RZ, RZ, R2 ;  /* 0x000000ffff047224 */ /* 0x000fe400078e0002 */
[----:B------:R-:W-:Y:S01]  /*7600*/  IMAD.MOV.U32 R5, RZ, RZ, R3 ;  /* 0x000000ffff057224 */ /* 0x000fe200078e0003 */
[----:B0-----:R-:W-:-:S09]  /*7610*/  I2FP.F32.U32 R20, R18 ;  /* 0x0000001200147245 */ /* 0x001fd20000201000 */
[----:B------:R-:W-:Y:S05]  /*7620*/  @!P1 BRA `(.L_x_153) ;  /* 0x0000000000289947 */ /* 0x000fea0003800000 */
[----:B------:R-:W-:Y:S02]  /*7630*/  ULDC UR6, c[0x0][0x634] ;  /* 0x00018d0000067ab9 */ /* 0x000fe40000000800 */
[----:B------:R-:W-:-:S05]  /*7640*/  IADD3 R5, P1, R2, UR6, RZ ;  /* 0x0000000602057c10 */ /* 0x000fca000ff3e0ff */
[----:B------:R-:W-:-:S04]  /*7650*/  IMAD.X R17, RZ, RZ, R3, P1 ;  /* 0x000000ffff117224 */ /* 0x000fc800008e0603 */
[----:B------:R-:W-:-:S04]  /*7660*/  IMAD.WIDE.U32 R10, R17, UR4, RZ ;  /* 0x00000004110a7c25 */ /* 0x000fc8000f8e00ff */
[----:B------:R-:W-:-:S04]  /*7670*/  IMAD.WIDE.U32 R10, P1, R5, UR5, R10 ;  /* 0x00000005050a7c25 */ /* 0x000fc8000f82000a */
[----:B------:R-:W-:-:S04]  /*7680*/  IMAD.WIDE.U32 R4, R5, UR4, RZ ;  /* 0x0000000405047c25 */ /* 0x000fc8000f8e00ff */
[----:B------:R-:W-:Y:S01]  /*7690*/  IMAD.MOV.U32 R4, RZ, RZ, R11 ;  /* 0x000000ffff047224 */ /* 0x000fe200078e000b */
[----:B------:R-:W-:Y:S01]  /*76a0*/  IADD3 RZ, P4, R5, R10, RZ ;  /* 0x0000000a05ff7210 */ /* 0x000fe20007f9e0ff */
[----:B------:R-:W-:-:S04]  /*76b0*/  IMAD.X R5, RZ, RZ, RZ, P1 ;  /* 0x000000ffff057224 */ /* 0x000fc800008e06ff */
[----:B------:R-:W-:-:S08]  /*76c0*/  IMAD.WIDE.U32.X R4, R17, UR5, R4, P4 ;  /* 0x0000000511047c25 */ /* 0x000fd0000a0e0404 */
.L_x_153:
[----:B------:R-:W-:Y:S01]  /*76d0*/  FMUL R20, R20, UR8 ;  /* 0x0000000814147c20 */ /* 0x000fe20008400000 */
[--C-:B------:R-:W-:Y:S01]  /*76e0*/  SHF.R.U64 R17, R4, UR7, R5.reuse ;  /* 0x0000000704117c19 */ /* 0x100fe20008001205 */
[----:B------:R-:W-:Y:S01]  /*76f0*/  ULDC.64 UR4, c[0x0][0x620] ;  /* 0x0001880000047ab9 */ /* 0x000fe20000000a00 */
[----:B------:R-:W-:Y:S01]  /*7700*/  SHF.R.U32.HI R4, RZ, UR7, R5 ;  /* 0x00000007ff047c19 */ /* 0x000fe20008011605 */
[----:B------:R-:W-:Y:S01]  /*7710*/  ULDC.64 UR6, c[0x0][0x640] ;  /* 0x0001900000067ab9 */ /* 0x000fe20000000a00 */
[----:B------:R-:W-:Y:S01]  /*7720*/  IADD3 R5, P1, RZ, -R17, RZ ;  /* 0x80000011ff057210 */ /* 0x000fe20007f3e0ff */
[----:B------:R-:W0:Y:S01]  /*7730*/  F2I.U32.TRUNC.NTZ R20, R20 ;  /* 0x0000001400147305 */ /* 0x000e22000020f000 */
[----:B------:R-:W3:Y:S03]  /*7740*/  LDC R21, c[0x0][0x148] ;  /* 0x00005200ff157b82 */ /* 0x000ee60000000800 */
[----:B------:R-:W-:Y:S01]  /*7750*/  IMAD.X R4, RZ, RZ, ~R4, P1 ;  /* 0x000000ffff047224 */ /* 0x000fe200008e0e04 */
[----:B------:R-:W-:-:S03]  /*7760*/  ISETP.NE.U32.AND P1, PT, RZ, UR6, PT ;  /* 0x00000006ff007c0c */ /* 0x000fc6000bf25070 */
[----:B------:R-:W-:Y:S01]  /*7770*/  IMAD R4, R4, UR4, RZ ;  /* 0x0000000404047c24 */ /* 0x000fe2000f8e02ff */
[----:B------:R-:W-:-:S03]  /*7780*/  ISETP.NE.AND.EX P1, PT, RZ, UR7, PT, P1 ;  /* 0x00000007ff007c0c */ /* 0x000fc6000bf25310 */
[C---:B------:R-:W-:Y:S01]  /*7790*/  IMAD R11, R5.reuse, UR5, R4 ;  /* 0x00000005050b7c24 */ /* 0x040fe2000f8e0204 */
[----:B------:R-:W-:Y:S01]  /*77a0*/  ULDC UR5, c[0x0][0x154] ;  /* 0x0000550000057ab9 */ /* 0x000fe20000000800 */
[----:B------:R-:W-:Y:S01]  /*77b0*/  IMAD.WIDE.U32 R4, R5, UR4, R2 ;  /* 0x0000000405047c25 */ /* 0x000fe2000f8e0002 */
[----:B------:R-:W-:-:S03]  /*77c0*/  ULDC UR4, c[0x0][0x618] ;  /* 0x0001860000047ab9 */ /* 0x000fc60000000800 */
[----:B0-----:R-:W-:Y:S02]  /*77d0*/  IMAD.MOV R10, RZ, RZ, -R20 ;  /* 0x000000ffff0a7224 */ /* 0x001fe400078e0a14 */
[----:B------:R-:W-:Y:S02]  /*77e0*/  IMAD.IADD R5, R5, 0x1, R11 ;  /* 0x0000000105057824 */ /* 0x000fe400078e020b */
[----:B-1----:R-:W-:Y:S01]  /*77f0*/  IMAD R18, R19, R10, R18 ;  /* 0x0000000a13127224 */ /* 0x002fe200078e0212 */
[----:B--2---:R-:W-:Y:S02]  /*7800*/  I2FP.F32.U32 R10, R6 ;  /* 0x00000006000a7245 */ /* 0x004fe40000201000 */
[--C-:B------:R-:W-:Y:S02]  /*7810*/  SHF.R.U64 R19, R4, UR4, R5.reuse ;  /* 0x0000000404137c19 */ /* 0x100fe40008001205 */
[----:B------:R-:W-:Y:S01]  /*7820*/  SHF.R.U32.HI R4, RZ, UR4, R5 ;  /* 0x00000004ff047c19 */ /* 0x000fe20008011605 */
[----:B------:R-:W-:Y:S01]  /*7830*/  FMUL R10, R10, UR5 ;  /* 0x000000050a0a7c20 */ /* 0x000fe20008400000 */
[----:B------:R-:W-:-:S02]  /*7840*/  ULDC UR4, c[0x0][0x608] ;  /* 0x0001820000047ab9 */ /* 0x000fc40000000800 */
[--C-:B------:R-:W-:Y:S01]  /*7850*/  SHF.R.U64 R22, R19, UR4, R4.reuse ;  /* 0x0000000413167c19 */ /* 0x100fe20008001204 */
[----:B------:R0:W1:Y:S01]  /*7860*/  F2I.U32.TRUNC.NTZ R24, R10 ;  /* 0x0000000a00187305 */ /* 0x000062000020f000 */
[----:B------:R-:W-:Y:S01]  /*7870*/  SHF.R.U32.HI R5, RZ, UR4, R4 ;  /* 0x00000004ff057c19 */ /* 0x000fe20008011604 */
[----:B------:R-:W-:-:S03]  /*7880*/  ULDC UR4, c[0x0][0x658] ;  /* 0x0001960000047ab9 */ /* 0x000fc60000000800 */
[--C-:B------:R-:W-:Y:S02]  /*7890*/  SHF.R.U64 R20, R22, UR4, R5.reuse ;  /* 0x0000000416147c19 */ /* 0x100fe40008001205 */
[----:B------:R-:W-:-:S03]  /*78a0*/  SHF.R.U32.HI R23, RZ, UR4, R5 ;  /* 0x00000004ff177c19 */ /* 0x000fc60008011605 */
[----:B------:R-:W-:Y:S02]  /*78b0*/  IMAD.MOV.U32 R4, RZ, RZ, R20 ;  /* 0x000000ffff047224 */ /* 0x000fe400078e0014 */
[----:B------:R-:W-:Y:S01]  /*78c0*/  IMAD.MOV.U32 R5, RZ, RZ, R23 ;  /* 0x000000ffff057224 */ /* 0x000fe200078e0017 */
[----:B0-----:R-:W-:Y:S06]  /*78d0*/  @!P1 BRA `(.L_x_154) ;  /* 0x0000000000289947 */ /* 0x001fec0003800000 */
        /* <DEDUP_REMOVED lines=10> */
.L_x_154:
[----:B------:R-:W-:Y:S01]  /*7980*/  ULDC UR4, c[0x0][0x648] ;  /* 0x0001920000047ab9 */ /* 0x000fe20000000800 */
[----:B------:R-:W-:Y:S01]  /*7990*/  LOP3.LUT R22, R22, UR17, RZ, 0xc0, !PT ;  /* 0x0000001116167c12 */ /* 0x000fe2000f8ec0ff */
[----:B-1----:R-:W-:Y:S01]  /*79a0*/  IMAD.MOV R24, RZ, RZ, -R24 ;  /* 0x000000ffff187224 */ /* 0x002fe200078e0a18 */
[----:B------:R-:W-:Y:S01]  /*79b0*/  SHF.R.U64 R5, R4, UR4, R5 ;  /* 0x0000000404057c19 */ /* 0x000fe20008001205 */
[----:B------:R-:W-:Y:S01]  /*79c0*/  ULDC UR4, c[0x0][0x638] ;  /* 0x00018e0000047ab9 */ /* 0x000fe20000000800 */
[----:B------:R-:W-:Y:S01]  /*79d0*/  LOP3.LUT R19, R19, UR16, RZ, 0xc0, !PT ;  /* 0x0000001013137c12 */ /* 0x000fe2000f8ec0ff */
[----:B---3--:R-:W-:Y:S01]  /*79e0*/  @P2 IMAD R18, R21, R24, R6 ;  /* 0x0000001815122224 */ /* 0x008fe200078e0206 */
[----:B------:R-:W-:Y:S01]  /*79f0*/  ULDC UR5, c[0x0][0x610] ;  /* 0x0001840000057ab9 */ /* 0x000fe20000000800 */
[----:B------:R-:W-:Y:S02]  /*7a00*/  IMAD.MOV R11, RZ, RZ, -R5 ;  /* 0x000000ffff0b7224 */ /* 0x000fe400078e0a05 */
[----:B------:R-:W-:-:S02]  /*7a10*/  IMAD R5, R5, UR18, R22 ;  /* 0x0000001205057c24 */ /* 0x000fc4000f8e0216 */
[----:B------:R-:W-:Y:S01]  /*7a20*/  IMAD R20, R11, UR4, R20 ;  /* 0x000000040b147c24 */ /* 0x000fe2000f8e0214 */
[----:B------:R-:W-:Y:S01]  /*7a30*/  ULDC UR4, c[0x0][0x600] ;  /* 0x0001800000047ab9 */ /* 0x000fe20000000800 */
[----:B------:R-:W-:Y:S02]  /*7a40*/  IMAD R18, R5, UR5, R18 ;  /* 0x0000000505127c24 */ /* 0x000fe4000f8e0212 */
[----:B------:R-:W-:Y:S02]  /*7a50*/  IMAD R11, R20, UR4, R19 ;  /* 0x00000004140b7c24 */ /* 0x000fe4000f8e0213 */
[----:B------:R-:W-:Y:S02]  /*7a60*/  IMAD.MOV.U32 R10, RZ, RZ, 0x1 ;  /* 0x00000001ff0a7424 */ /* 0x000fe400078e00ff */
[----:B------:R-:W-:Y:S01]  /*7a70*/  IMAD.MOV.U32 R4, RZ, RZ, R17 ;  /* 0x000000ffff047224 */ /* 0x000fe200078e0011 */
[----:B------:R-:W-:Y:S02]  /*7a80*/  SEL R5, R11, R18, !P2 ;  /* 0x000000120b057207 */ /* 0x000fe40005000000 */
[----:B------:R-:W-:-:S07]  /*7a90*/  SEL R6, R18, R11, !P2 ;  /* 0x0000000b12067207 */ /* 0x000fce0005000000 */
.L_x_152:
[----:B------:R-:W-:Y:S05]  /*7aa0*/  BSYNC B1 ;  /* 0x0000000000017941 */ /* 0x000fea0003800000 */
.L_x_151:
[----:B------:R-:W-:-:S13]  /*7ab0*/  LOP3.LUT P1, RZ, R10, 0xff, RZ, 0xc0, !PT ;  /* 0x000000ff0aff7812 */ /* 0x000fda000782c0ff */
[----:B------:R-:W-:Y:S05]  /*7ac0*/  @P1 BRA `(.L_x_155) ;  /* 0xfffffff400381947 */ /* 0x000fea000383ffff */
[----:B------:R-:W-:Y:S05]  /*7ad0*/  BSYNC B0 ;  /* 0x0000000000007941 */ /* 0x000fea0003800000 */
.L_x_143:
[----:B------:R-:W-:-:S03]  /*7ae0*/  UMOV UR4, 0xffffffff ;  /* 0xffffffff00047882 */ /* 0x000fc60000000000 */
[----:B------:R-:W-:Y:S05]  /*7af0*/  BRA.DIV UR4, `(.L_x_156) ;  /* 0x0000000e04d47947 */ /* 0x000fea000b800000 */
[----:B------:R-:W-:-:S13]  /*7b00*/  ELECT P0, URZ, PT ;  /* 0x00000000003f782f */ /* 0x000fda0003800000 */
.L_x_190:
[----:B------:R-:W-:Y:S04]  /*7b10*/  BSSY B0, `(.L_x_157) ;  /* 0x00000cd000007945 */ /* 0x000fe80003800000 */
[----:B------:R-:W-:Y:S05]  /*7b20*/  @!P0 BRA `(.L_x_158) ;  /* 0x0000000c002c8947 */ /* 0x000fea0003800000 */
[----:B------:R-:W-:-:S04]  /*7b30*/  LOP3.LUT R7, R7, 0x2, RZ, 0xfc, !PT ;  /* 0x0000000207077812 */ /* 0x000fc800078efcff */
[----:B------:R-:W-:-:S13]  /*7b40*/  ISETP.NE.AND P0, PT, R7, 0x3, PT ;  /* 0x000000030700780c */ /* 0x000fda0003f05270 */
[----:B------:R-:W-:Y:S05]  /*7b50*/  @!P0 BRA `(.L_x_159) ;  /* 0x0000000000048947 */ /* 0x000fea0003800000 */
[----:B------:R-:W-:Y:S01]  /*7b60*/  BPT.TRAP 0x1 ;  /* 0x000000040000795c */ /* 0x000fe20000300000 */
.L_x_159:
[----:B------:R-:W0:Y:S01]  /*7b70*/  S2R R3, SR_CgaCtaId ;  /* 0x0000000000037919 */ /* 0x000e220000008800 */
[----:B------:R-:W-:Y:S02]  /*7b80*/  MOV R0, 0x400 ;  /* 0x0000040000007802 */ /* 0x000fe40000000f00 */
[----:B------:R-:W-:Y:S02]  /*7b90*/  SHF.L.U32 R2, R12, 0x1f, RZ ;  /* 0x0000001f0c027819 */ /* 0x000fe400000006ff */
[----:B0-----:R-:W-:-:S05]  /*7ba0*/  LEA R0, R3, R0, 0x18 ;  /* 0x0000000003007211 */ /* 0x001fca00078ec0ff */
[----:B------:R-:W-:-:S04]  /*7bb0*/  VIADD R0, R0, 0xb0 ;  /* 0x000000b000007836 */ /* 0x000fc80000000000 */
[C---:B------:R-:W-:Y:S02]  /*7bc0*/  IMAD R5, R13.reuse, 0x8, R0 ;  /* 0x000000080d057824 */ /* 0x040fe400078e0200 */
[----:B------:R-:W-:Y:S02]  /*7bd0*/  VIADD R13, R13, 0x1 ;  /* 0x000000010d0d7836 */ /* 0x000fe40000000000 */
[----:B------:R-:W0:Y:S03]  /*7be0*/  SYNCS.PHASECHK.TRANS64.TRYWAIT P0, [R5+URZ], R2 ;  /* 0x00000002050075a7 */ /* 0x000e26000800017f */
[----:B------:R-:W-:-:S04]  /*7bf0*/  ISETP.NE.AND P1, PT, R13, 0x16, PT ;  /* 0x000000160d00780c */ /* 0x000fc80003f25270 */
[----:B------:R-:W-:Y:S02]  /*7c00*/  SEL R3, RZ, 0x1, P1 ;  /* 0x00000001ff037807 */ /* 0x000fe40000800000 */
[----:B------:R-:W-:Y:S02]  /*7c10*/  SEL R13, R13, RZ, P1 ;  /* 0x000000ff0d0d7207 */ /* 0x000fe40000800000 */
[----:B------:R-:W-:-:S03]  /*7c20*/  LOP3.LUT R12, R12, R3, RZ, 0x3c, !PT ;  /* 0x000000030c0c7212 */ /* 0x000fc600078e3cff */
[----:B------:R-:W-:Y:S01]  /*7c30*/  IMAD R7, R13, 0x8, R0 ;  /* 0x000000080d077824 */ /* 0x000fe200078e0200 */
[----:B------:R-:W-:Y:S01]  /*7c40*/  SHF.L.U32 R4, R12, 0x1f, RZ ;  /* 0x0000001f0c047819 */ /* 0x000fe200000006ff */
[----:B0-----:R-:W-:Y:S06]  /*7c50*/  @!P0 BRA `(.L_x_160) ;  /* 0x0000000c00a08947 */ /* 0x001fec0003800000 */
.L_x_191:
[----:B------:R-:W1:Y:S01]  /*7c60*/  SYNCS.PHASECHK.TRANS64.TRYWAIT P0, [R7+URZ], R4 ;  /* 0x00000004070075a7 */ /* 0x000e62000800017f */
[----:B0-----:R-:W-:-:S05]  /*7c70*/  VIADD R2, R13, 0x1 ;  /* 0x000000010d027836 */ /* 0x001fca0000000000 */
[----:B------:R-:W-:-:S04]  /*7c80*/  ISETP.NE.AND P1, PT, R2, 0x16, PT ;  /* 0x000000160200780c */ /* 0x000fc80003f25270 */
[----:B------:R-:W-:Y:S02]  /*7c90*/  SEL R3, RZ, 0x1, P1 ;  /* 0x00000001ff037807 */ /* 0x000fe40000800000 */
[----:B------:R-:W-:Y:S02]  /*7ca0*/  SEL R9, R2, RZ, P1 ;  /* 0x000000ff02097207 */ /* 0x000fe40000800000 */
[----:B------:R-:W-:-:S03]  /*7cb0*/  LOP3.LUT R12, R12, R3, RZ, 0x3c, !PT ;  /* 0x000000030c0c7212 */ /* 0x000fc600078e3cff */
[----:B------:R-:W-:Y:S01]  /*7cc0*/  IMAD R6, R9, 0x8, R0 ;  /* 0x0000000809067824 */ /* 0x000fe200078e0200 */
[----:B------:R-:W-:Y:S01]  /*7cd0*/  SHF.L.U32 R5, R12, 0x1f, RZ ;  /* 0x0000001f0c057819 */ /* 0x000fe200000006ff */
[----:B-1----:R-:W-:Y:S06]  /*7ce0*/  @!P0 BRA `(.L_x_161) ;  /* 0x0000000c00908947 */ /* 0x002fec0003800000 */
.L_x_192:
[----:B------:R-:W1:Y:S01]  /*7cf0*/  SYNCS.PHASECHK.TRANS64.TRYWAIT P0, [R6+URZ], R5 ;  /* 0x00000005060075a7 */ /* 0x000e62000800017f */
[----:B------:R-:W-:-:S05]  /*7d00*/  VIADD R2, R9, 0x1 ;  /* 0x0000000109027836 */ /* 0x000fca0000000000 */
[----:B------:R-:W-:-:S04]  /*7d10*/  ISETP.NE.AND P1, PT, R2, 0x16, PT ;  /* 0x000000160200780c */ /* 0x000fc80003f25270 */
[----:B------:R-:W-:Y:S02]  /*7d20*/  SEL R3, RZ, 0x1, P1 ;  /* 0x00000001ff037807 */ /* 0x000fe40000800000 */
[----:B0-----:R-:W-:Y:S02]  /*7d30*/  SEL R7, R2, RZ, P1 ;  /* 0x000000ff02077207 */ /* 0x001fe40000800000 */
[----:B------:R-:W-:-:S03]  /*7d40*/  LOP3.LUT R12, R12, R3, RZ, 0x3c, !PT ;  /* 0x000000030c0c7212 */ /* 0x000fc600078e3cff */
[----:B------:R-:W-:Y:S01]  /*7d50*/  IMAD R9, R7, 0x8, R0 ;  /* 0x0000000807097824 */ /* 0x000fe200078e0200 */
[----:B------:R-:W-:Y:S01]  /*7d60*/  SHF.L.U32 R4, R12, 0x1f, RZ ;  /* 0x0000001f0c047819 */ /* 0x000fe200000006ff */
[----:B-1----:R-:W-:Y:S06]  /*7d70*/  @!P0 BRA `(.L_x_162) ;  /* 0x0000000c00808947 */ /* 0x002fec0003800000 */
.L_x_193:
[----:B------:R-:W1:Y:S01]  /*7d80*/  SYNCS.PHASECHK.TRANS64.TRYWAIT P0, [R9+URZ], R4 ;  /* 0x00000004090075a7 */ /* 0x000e62000800017f */
[----:B------:R-:W-:-:S05]  /*7d90*/  VIADD R2, R7, 0x1 ;  /* 0x0000000107027836 */ /* 0x000fca0000000000 */
[----:B------:R-:W-:-:S04]  /*7da0*/  ISETP.NE.AND P1, PT, R2, 0x16, PT ;  /* 0x000000160200780c */ /* 0x000fc80003f25270 */
[----:B------:R-:W-:Y:S02]  /*7db0*/  SEL R3, RZ, 0x1, P1 ;  /* 0x00000001ff037807 */ /* 0x000fe40000800000 */
[----:B------:R-:W-:Y:S02]  /*7dc0*/  SEL R7, R2, RZ, P1 ;  /* 0x000000ff02077207 */ /* 0x000fe40000800000 */
[----:B------:R-:W-:-:S03]  /*7dd0*/  LOP3.LUT R12, R12, R3, RZ, 0x3c, !PT ;  /* 0x000000030c0c7212 */ /* 0x000fc600078e3cff */
[----:B0-----:R-:W-:Y:S01]  /*7de0*/  IMAD R6, R7, 0x8, R0 ;  /* 0x0000000807067824 */ /* 0x001fe200078e0200 */
[----:B------:R-:W-:Y:S01]  /*7df0*/  SHF.L.U32 R5, R12, 0x1f, RZ ;  /* 0x0000001f0c057819 */ /* 0x000fe200000006ff */
[----:B-1----:R-:W-:Y:S06]  /*7e00*/  @!P0 BRA `(.L_x_163) ;  /* 0x0000000c00708947 */ /* 0x002fec0003800000 */
.L_x_194:
        /* <DEDUP_REMOVED lines=9> */
.L_x_195:
        /* <DEDUP_REMOVED lines=9> */
.L_x_196:
        /* <DEDUP_REMOVED lines=9> */
.L_x_197:
        /* <DEDUP_REMOVED lines=9> */
.L_x_198:
        /* <DEDUP_REMOVED lines=9> */
.L_x_199:
        /* <DEDUP_REMOVED lines=9> */
.L_x_200:
        /* <DEDUP_REMOVED lines=9> */
.L_x_201:
        /* <DEDUP_REMOVED lines=9> */
.L_x_202:
        /* <DEDUP_REMOVED lines=9> */
.L_x_203:
        /* <DEDUP_REMOVED lines=9> */
.L_x_204:
        /* <DEDUP_REMOVED lines=9> */
.L_x_205:
        /* <DEDUP_REMOVED lines=9> */
.L_x_206:
        /* <DEDUP_REMOVED lines=9> */
.L_x_207:
        /* <DEDUP_REMOVED lines=9> */
.L_x_208:
        /* <DEDUP_REMOVED lines=9> */
.L_x_209:
        /* <DEDUP_REMOVED lines=9> */
.L_x_210:
[----:B------:R-:W1:Y:S01]  /*8710*/  SYNCS.PHASECHK.TRANS64.TRYWAIT P0, [R6+URZ], R5 ;  /* 0x00000005060075a7 */ /* 0x000e62000800017f */
[----:B------:R-:W-:-:S05]  /*8720*/  VIADD R2, R7, 0x1 ;  /* 0x0000000107027836 */ /* 0x000fca0000000000 */
[----:B------:R-:W-:-:S04]  /*8730*/  ISETP.NE.AND P1, PT, R2, 0x16, PT ;  /* 0x000000160200780c */ /* 0x000fc80003f25270 */
[----:B0-----:R-:W-:Y:S02]  /*8740*/  SEL R4, RZ, 0x1, P1 ;  /* 0x00000001ff047807 */ /* 0x001fe40000800000 */
[----:B------:R-:W-:Y:S02]  /*8750*/  SEL R3, R2, RZ, P1 ;  /* 0x000000ff02037207 */ /* 0x000fe40000800000 */
[----:B------:R-:W-:Y:S01]  /*8760*/  LOP3.LUT R4, R11, R4, RZ, 0x3c, !PT ;  /* 0x000000040b047212 */ /* 0x000fe200078e3cff */
[----:B-1----:R-:W-:Y:S06]  /*8770*/  @!P0 BRA `(.L_x_180) ;  /* 0x0000000800688947 */ /* 0x002fec0003800000 */
.L_x_211:
[----:B------:R-:W-:Y:S01]  /*8780*/  IMAD R3, R3, 0x8, R0 ;  /* 0x0000000803037824 */ /* 0x000fe200078e0200 */
[----:B------:R-:W-:-:S07]  /*8790*/  SHF.L.U32 R0, R4, 0x1f, RZ ;  /* 0x0000001f04007819 */ /* 0x000fce00000006ff */
.L_x_181:
[----:B-1----:R1:W2:Y:S02]  /*87a0*/  SYNCS.PHASECHK.TRANS64.TRYWAIT P0, [R3+URZ], R0 ;  /* 0x00000000030075a7 */ /* 0x0022a4000800017f */
[----:B--2---:R-:W-:Y:S05]  /*87b0*/  @!P0 NANOSLEEP.SYNCS 0x989680 ;  /* 0x009896800000895d */ /* 0x004fea0003900000 */
[----:B------:R-:W2:Y:S02]  /*87c0*/  @!P0 SYNCS.PHASECHK.TRANS64 P0, [R3+URZ], R0 ;  /* 0x00000000030085a7 */ /* 0x000ea4000800007f */
[----:B--2---:R-:W-:Y:S05]  /*87d0*/  @!P0 BRA `(.L_x_181) ;  /* 0xfffffffc00f08947 */ /* 0x004fea000383ffff */
.L_x_158:
[----:B------:R-:W-:Y:S05]  /*87e0*/  BSYNC B0 ;  /* 0x0000000000007941 */ /* 0x000fea0003800000 */
.L_x_157:
[----:B------:R-:W-:Y:S05]  /*87f0*/  EXIT ;  /* 0x000000000000794d */ /* 0x000fea0003800000 */
.L_x_20:
[----:B0-----:R-:W-:-:S04]  /*8800*/  IMAD.U32 R17, RZ, RZ, UR15 ;  /* 0x0000000fff117e24 */ /* 0x001fc8000f8e00ff */
[----:B------:R0:W1:Y:S03]  /*8810*/  SYNCS.PHASECHK.TRANS64.TRYWAIT P0, [R17+URZ+-0x8], R16 ;  /* 0xfffff810110075a7 */ /* 0x000066000800017f */
[----:B-1----:R-:W-:Y:S05]  /*8820*/  @!P0 NANOSLEEP.SYNCS 0x989680 ;  /* 0x009896800000895d */ /* 0x002fea0003900000 */
[----:B------:R-:W1:Y:S02]  /*8830*/  @!P0 SYNCS.PHASECHK.TRANS64 P0, [R17+URZ+-0x8], R16 ;  /* 0xfffff810110085a7 */ /* 0x000e64000800007f */
[----:B-1----:R-:W-:Y:S05]  /*8840*/  @!P0 BRA `(.L_x_20) ;  /* 0xfffffffc00ec8947 */ /* 0x002fea000383ffff */
[----:B------:R-:W-:Y:S05]  /*8850*/  BRA `(.L_x_182) ;  /* 0xffffff9000287947 */ /* 0x000fea000383ffff */
.L_x_25:
[----:B-1----:R-:W-:-:S04]  /*8860*/  IMAD.U32 R17, RZ, RZ, UR6 ;  /* 0x00000006ff117e24 */ /* 0x002fc8000f8e00ff */
[----:B------:R1:W4:Y:S03]  /*8870*/  SYNCS.PHASECHK.TRANS64.TRYWAIT P0, [R17+URZ], R16 ;  /* 0x00000010110075a7 */ /* 0x000326000800017f */
[----:B----4-:R-:W-:Y:S05]  /*8880*/  @!P0 NANOSLEEP.SYNCS 0x989680 ;  /* 0x009896800000895d */ /* 0x010fea0003900000 */
[----:B------:R-:W4:Y:S02]  /*8890*/  @!P0 SYNCS.PHASECHK.TRANS64 P0, [R17+URZ], R16 ;  /* 0x00000010110085a7 */ /* 0x000f24000800007f */
[----:B----4-:R-:W-:Y:S05]  /*88a0*/  @!P0 BRA `(.L_x_25) ;  /* 0xfffffffc00ec8947 */ /* 0x010fea000383ffff */
[----:B------:R-:W-:Y:S05]  /*88b0*/  BRA `(.L_x_24) ;  /* 0xffffff9400107947 */ /* 0x000fea000383ffff */
.L_x_31:
[----:B-1----:R-:W-:-:S04]  /*88c0*/  IMAD.U32 R19, RZ, RZ, UR9 ;  /* 0x00000009ff137e24 */ /* 0x002fc8000f8e00ff */
[----:B------:R1:W4:Y:S03]  /*88d0*/  SYNCS.PHASECHK.TRANS64.TRYWAIT P0, [R19+URZ], R18 ;  /* 0x00000012130075a7 */ /* 0x000326000800017f */
[----:B----4-:R-:W-:Y:S05]  /*88e0*/  @!P0 NANOSLEEP.SYNCS 0x989680 ;  /* 0x009896800000895d */ /* 0x010fea0003900000 */
[----:B------:R-:W4:Y:S02]  /*88f0*/  @!P0 SYNCS.PHASECHK.TRANS64 P0, [R19+URZ], R18 ;  /* 0x00000012130085a7 */ /* 0x000f24000800007f */
[----:B----4-:R-:W-:Y:S05]  /*8900*/  @!P0 BRA `(.L_x_31) ;  /* 0xfffffffc00ec8947 */ /* 0x010fea000383ffff */
[----:B------:R-:W-:Y:S05]  /*8910*/  BRA `(.L_x_30) ;  /* 0xffffff9800e47947 */ /* 0x000fea000383ffff */
.L_x_39:
[----:B0-----:R-:W-:-:S04]  /*8920*/  IMAD.U32 R17, RZ, RZ, UR15 ;  /* 0x0000000fff117e24 */ /* 0x001fc8000f8e00ff */
[----:B------:R0:W1:Y:S03]  /*8930*/  SYNCS.PHASECHK.TRANS64.TRYWAIT P0, [R17+URZ+0x8], R16 ;  /* 0x00000810110075a7 */ /* 0x000066000800017f */
[----:B-1----:R-:W-:Y:S05]  /*8940*/  @!P0 NANOSLEEP.SYNCS 0x989680 ;  /* 0x009896800000895d */ /* 0x002fea0003900000 */
[----:B------:R-:W1:Y:S02]  /*8950*/  @!P0 SYNCS.PHASECHK.TRANS64 P0, [R17+URZ+0x8], R16 ;  /* 0x00000810110085a7 */ /* 0x000e64000800007f */
[----:B-1----:R-:W-:Y:S05]  /*8960*/  @!P0 BRA `(.L_x_39) ;  /* 0xfffffffc00ec8947 */ /* 0x002fea000383ffff */
[----:B------:R-:W-:Y:S05]  /*8970*/  BRA `(.L_x_183) ;  /* 0xffffffa400d07947 */ /* 0x000fea000383ffff */
.L_x_144:
[----:B------:R-:W-:Y:S01]  /*8980*/  BSSY B1, `(.L_x_184) ;  /* 0x0000006000017945 */ /* 0x000fe20003800000 */
[----:B------:R-:W-:-:S07]  /*8990*/  IMAD.MOV.U32 R10, RZ, RZ, -0x1 ;  /* 0xffffffffff0a7424 */ /* 0x000fce00078e00ff */
[----:B------:R-:W-:Y:S05]  /*89a0*/  WARPSYNC.COLLECTIVE R10, `(.L_x_185) ;  /* 0x000000000a0c7348 */ /* 0x000fea0003c00000 */
[----:B------:R-:W-:Y:S02]  /*89b0*/  ELECT P1, UR62, PT ;  /* 0x00000000003e782f */ /* 0x000fe40003820000 */
[----:B------:R-:W-:Y:S01]  /*89c0*/  MOV R10, UR62 ;  /* 0x0000003e000a7c02 */ /* 0x000fe20008000f00 */
[----:B------:R-:W-:Y:S10]  /*89d0*/  ENDCOLLECTIVE ;  /* 0x000000000000791b */ /* 0x000ff40003800000 */
.L_x_185:
[----:B------:R-:W-:Y:S05]  /*89e0*/  BSYNC B1 ;  /* 0x0000000000017941 */ /* 0x000fea0003800000 */
.L_x_184:
[----:B------:R-:W-:Y:S05]  /*89f0*/  BRA `(.L_x_186) ;  /* 0xffffffe400787947 */ /* 0x000fea000383ffff */
.L_x_147:
[----:B0-----:R0:W1:Y:S02]  /*8a00*/  SYNCS.PHASECHK.TRANS64.TRYWAIT P1, [R19+URZ+0xb0], R6 ;  /* 0x0000b006130075a7 */ /* 0x001064000802017f */
[----:B-1----:R-:W-:Y:S05]  /*8a10*/  @!P1 NANOSLEEP.SYNCS 0x989680 ;  /* 0x009896800000995d */ /* 0x002fea0003900000 */
[----:B------:R-:W1:Y:S02]  /*8a20*/  @!P1 SYNCS.PHASECHK.TRANS64 P1, [R19+URZ+0xb0], R6 ;  /* 0x0000b006130095a7 */ /* 0x000e64000802007f */
[----:B-1----:R-:W-:Y:S05]  /*8a30*/  @!P1 BRA `(.L_x_147) ;  /* 0xfffffffc00f09947 */ /* 0x002fea000383ffff */
[----:B------:R-:W-:Y:S05]  /*8a40*/  BRA `(.L_x_187) ;  /* 0xffffffe400b07947 */ /* 0x000fea000383ffff */
.L_x_156:
[----:B------:R-:W-:Y:S01]  /*8a50*/  BSSY B0, `(.L_x_188) ;  /* 0x0000006000007945 */ /* 0x000fe20003800000 */
[----:B------:R-:W-:-:S07]  /*8a60*/  IMAD.MOV.U32 R10, RZ, RZ, -0x1 ;  /* 0xffffffffff0a7424 */ /* 0x000fce00078e00ff */
[----:B------:R-:W-:Y:S05]  /*8a70*/  WARPSYNC.COLLECTIVE R10, `(.L_x_189) ;  /* 0x000000000a0c7348 */ /* 0x000fea0003c00000 */
[----:B------:R-:W-:Y:S02]  /*8a80*/  ELECT P1, UR62, PT ;  /* 0x00000000003e782f */ /* 0x000fe40003820000 */
[----:B------:R-:W-:Y:S01]  /*8a90*/  MOV R10, UR62 ;  /* 0x0000003e000a7c02 */ /* 0x000fe20008000f00 */
[----:B------:R-:W-:Y:S10]  /*8aa0*/  ENDCOLLECTIVE ;  /* 0x000000000000791b */ /* 0x000ff40003800000 */
.L_x_189:
[----:B------:R-:W-:Y:S05]  /*8ab0*/  BSYNC B0 ;  /* 0x0000000000007941 */ /* 0x000fea0003800000 */
.L_x_188:
[----:B------:R-:W-:Y:S01]  /*8ac0*/  PLOP3.LUT P0, PT, P1, PT, PT, 0x80, 0x0 ;  /* 0x000000000000781c */ /* 0x000fe20000f0f070 */
[----:B------:R-:W-:-:S12]  /*8ad0*/  BRA `(.L_x_190) ;  /* 0xfffffff0000c7947 */ /* 0x000fd8000383ffff */
.L_x_160:
[----:B0-----:R0:W1:Y:S02]  /*8ae0*/  SYNCS.PHASECHK.TRANS64.TRYWAIT P0, [R5+URZ], R2 ;  /* 0x00000002050075a7 */ /* 0x001064000800017f */
[----:B-1----:R-:W-:Y:S05]  /*8af0*/  @!P0 NANOSLEEP.SYNCS 0x989680 ;  /* 0x009896800000895d */ /* 0x002fea0003900000 */
[----:B------:R-:W1:Y:S02]  /*8b00*/  @!P0 SYNCS.PHASECHK.TRANS64 P0, [R5+URZ], R2 ;  /* 0x00000002050085a7 */ /* 0x000e64000800007f */
[----:B-1----:R-:W-:Y:S05]  /*8b10*/  @!P0 BRA `(.L_x_160) ;  /* 0xfffffffc00f08947 */ /* 0x002fea000383ffff */
[----:B------:R-:W-:Y:S05]  /*8b20*/  BRA `(.L_x_191) ;  /* 0xfffffff0004c7947 */ /* 0x000fea000383ffff */
.L_x_161:
[----:B0-----:R0:W1:Y:S02]  /*8b30*/  SYNCS.PHASECHK.TRANS64.TRYWAIT P0, [R7+URZ], R4 ;  /* 0x00000004070075a7 */ /* 0x001064000800017f */
[----:B-1----:R-:W-:Y:S05]  /*8b40*/  @!P0 NANOSLEEP.SYNCS 0x989680 ;  /* 0x009896800000895d */ /* 0x002fea0003900000 */
[----:B------:R-:W1:Y:S02]  /*8b50*/  @!P0 SYNCS.PHASECHK.TRANS64 P0, [R7+URZ], R4 ;  /* 0x00000004070085a7 */ /* 0x000e64000800007f */
[----:B-1----:R-:W-:Y:S05]  /*8b60*/  @!P0 BRA `(.L_x_161) ;  /* 0xfffffffc00f08947 */ /* 0x002fea000383ffff */
[----:B------:R-:W-:Y:S05]  /*8b70*/  BRA `(.L_x_192) ;  /* 0xfffffff0005c7947 */ /* 0x000fea000383ffff */
.L_x_162:
[----:B0-----:R0:W1:Y:S02]  /*8b80*/  SYNCS.PHASECHK.TRANS64.TRYWAIT P0, [R6+URZ], R5 ;  /* 0x00000005060075a7 */ /* 0x001064000800017f */
[----:B-1----:R-:W-:Y:S05]  /*8b90*/  @!P0 NANOSLEEP.SYNCS 0x989680 ;  /* 0x009896800000895d */ /* 0x002fea0003900000 */
[----:B------:R-:W1:Y:S02]  /*8ba0*/  @!P0 SYNCS.PHASECHK.TRANS64 P0, [R6+URZ], R5 ;  /* 0x00000005060085a7 */ /* 0x000e64000800007f */
[----:B-1----:R-:W-:Y:S05]  /*8bb0*/  @!P0 BRA `(.L_x_162) ;  /* 0xfffffffc00f08947 */ /* 0x002fea000383ffff */
[----:B------:R-:W-:Y:S05]  /*8bc0*/  BRA `(.L_x_193) ;  /* 0xfffffff0006c7947 */ /* 0x000fea000383ffff */
.L_x_163:
[----:B0-----:R0:W1:Y:S02]  /*8bd0*/  SYNCS.PHASECHK.TRANS64.TRYWAIT P0, [R9+URZ], R4 ;  /* 0x00000004090075a7 */ /* 0x001064000800017f */
[----:B-1----:R-:W-:Y:S05]  /*8be0*/  @!P0 NANOSLEEP.SYNCS 0x989680 ;  /* 0x009896800000895d */ /* 0x002fea0003900000 */
[----:B------:R-:W1:Y:S02]  /*8bf0*/  @!P0 SYNCS.PHASECHK.TRANS64 P0, [R9+URZ], R4 ;  /* 0x00000004090085a7 */ /* 0x000e64000800007f */
[----:B-1----:R-:W-:Y:S05]  /*8c00*/  @!P0 BRA `(.L_x_163) ;  /* 0xfffffffc00f08947 */ /* 0x002fea000383ffff */
[----:B------:R-:W-:Y:S05]  /*8c10*/  BRA `(.L_x_194) ;  /* 0xfffffff0007c7947 */ /* 0x000fea000383ffff */
.L_x_164:
[----:B0-----:R0:W1:Y:S02]  /*8c20*/  SYNCS.PHASECHK.TRANS64.TRYWAIT P0, [R6+URZ], R5 ;  /* 0x00000005060075a7 */ /* 0x001064000800017f */
[----:B-1----:R-:W-:Y:S05]  /*8c30*/  @!P0 NANOSLEEP.SYNCS 0x989680 ;  /* 0x009896800000895d */ /* 0x002fea0003900000 */
[----:B------:R-:W1:Y:S02]  /*8c40*/  @!P0 SYNCS.PHASECHK.TRANS64 P0, [R6+URZ], R5 ;  /* 0x00000005060085a7 */ /* 0x000e64000800007f */
[----:B-1----:R-:W-:Y:S05]  /*8c50*/  @!P0 BRA `(.L_x_164) ;  /* 0xfffffffc00f08947 */ /* 0x002fea000383ffff */
[----:B------:R-:W-:Y:S05]  /*8c60*/  BRA `(.L_x_195) ;  /* 0xfffffff0008c7947 */ /* 0x000fea000383ffff */
.L_x_165:
[----:B0-----:R0:W1:Y:S02]  /*8c70*/  SYNCS.PHASECHK.TRANS64.TRYWAIT P0, [R9+URZ], R4 ;  /* 0x00000004090075a7 */ /* 0x001064000800017f */
[----:B-1----:R-:W-:Y:S05]  /*8c80*/  @!P0 NANOSLEEP.SYNCS 0x989680 ;  /* 0x009896800000895d */ /* 0x002fea0003900000 */
[----:B------:R-:W1:Y:S02]  /*8c90*/  @!P0 SYNCS.PHASECHK.TRANS64 P0, [R9+URZ], R4 ;  /* 0x00000004090085a7 */ /* 0x000e64000800007f */
[----:B-1----:R-:W-:Y:S05]  /*8ca0*/  @!P0 BRA `(.L_x_165) ;  /* 0xfffffffc00f08947 */ /* 0x002fea000383ffff */
[----:B------:R-:W-:Y:S05]  /*8cb0*/  BRA `(.L_x_196) ;  /* 0xfffffff0009c7947 */ /* 0x000fea000383ffff */
.L_x_166:
[----:B0-----:R0:W1:Y:S02]  /*8cc0*/  SYNCS.PHASECHK.TRANS64.TRYWAIT P0, [R6+URZ], R5 ;  /* 0x00000005060075a7 */ /* 0x001064000800017f */
[----:B-1----:R-:W-:Y:S05]  /*8cd0*/  @!P0 NANOSLEEP.SYNCS 0x989680 ;  /* 0x009896800000895d */ /* 0x002fea0003900000 */
[----:B------:R-:W1:Y:S02]  /*8ce0*/  @!P0 SYNCS.PHASECHK.TRANS64 P0, [R6+URZ], R5 ;  /* 0x00000005060085a7 */ /* 0x000e64000800007f */
[----:B-1----:R-:W-:Y:S05]  /*8cf0*/  @!P0 BRA `(.L_x_166) ;  /* 0xfffffffc00f08947 */ /* 0x002fea000383ffff */
[----:B------:R-:W-:Y:S05]  /*8d00*/  BRA `(.L_x_197) ;  /* 0xfffffff000ac7947 */ /* 0x000fea000383ffff */
.L_x_167:
[----:B0-----:R0:W1:Y:S02]  /*8d10*/  SYNCS.PHASECHK.TRANS64.TRYWAIT P0, [R9+URZ], R4 ;  /* 0x00000004090075a7 */ /* 0x001064000800017f */
[----:B-1----:R-:W-:Y:S05]  /*8d20*/  @!P0 NANOSLEEP.SYNCS 0x989680 ;  /* 0x009896800000895d */ /* 0x002fea0003900000 */
[----:B------:R-:W1:Y:S02]  /*8d30*/  @!P0 SYNCS.PHASECHK.TRANS64 P0, [R9+URZ], R4 ;  /* 0x00000004090085a7 */ /* 0x000e64000800007f */
[----:B-1----:R-:W-:Y:S05]  /*8d40*/  @!P0 BRA `(.L_x_167) ;  /* 0xfffffffc00f08947 */ /* 0x002fea000383ffff */
[----:B------:R-:W-:Y:S05]  /*8d50*/  BRA `(.L_x_198) ;  /* 0xfffffff000bc7947 */ /* 0x000fea000383ffff */
.L_x_168:
[----:B0-----:R0:W1:Y:S02]  /*8d60*/  SYNCS.PHASECHK.TRANS64.TRYWAIT P0, [R6+URZ], R5 ;  /* 0x00000005060075a7 */ /* 0x001064000800017f */
[----:B-1----:R-:W-:Y:S05]  /*8d70*/  @!P0 NANOSLEEP.SYNCS 0x989680 ;  /* 0x009896800000895d */ /* 0x002fea0003900000 */
[----:B------:R-:W1:Y:S02]  /*8d80*/  @!P0 SYNCS.PHASECHK.TRANS64 P0, [R6+URZ], R5 ;  /* 0x00000005060085a7 */ /* 0x000e64000800007f */
[----:B-1----:R-:W-:Y:S05]  /*8d90*/  @!P0 BRA `(.L_x_168) ;  /* 0xfffffffc00f08947 */ /* 0x002fea000383ffff */
[----:B------:R-:W-:Y:S05]  /*8da0*/  BRA `(.L_x_199) ;  /* 0xfffffff000cc7947 */ /* 0x000fea000383ffff */
.L_x_169:
[----:B0-----:R0:W1:Y:S02]  /*8db0*/  SYNCS.PHASECHK.TRANS64.TRYWAIT P0, [R9+URZ], R4 ;  /* 0x00000004090075a7 */ /* 0x001064000800017f */
[----:B-1----:R-:W-:Y:S05]  /*8dc0*/  @!P0 NANOSLEEP.SYNCS 0x989680 ;  /* 0x009896800000895d */ /* 0x002fea0003900000 */
[----:B------:R-:W1:Y:S02]  /*8dd0*/  @!P0 SYNCS.PHASECHK.TRANS64 P0, [R9+URZ], R4 ;  /* 0x00000004090085a7 */ /* 0x000e64000800007f */
[----:B-1----:R-:W-:Y:S05]  /*8de0*/  @!P0 BRA `(.L_x_169) ;  /* 0xfffffffc00f08947 */ /* 0x002fea000383ffff */
[----:B------:R-:W-:Y:S05]  /*8df0*/  BRA `(.L_x_200) ;  /* 0xfffffff000dc7947 */ /* 0x000fea000383ffff */
.L_x_170:
[----:B0-----:R0:W1:Y:S02]  /*8e00*/  SYNCS.PHASECHK.TRANS64.TRYWAIT P0, [R6+URZ], R5 ;  /* 0x00000005060075a7 */ /* 0x001064000800017f */
[----:B-1----:R-:W-:Y:S05]  /*8e10*/  @!P0 NANOSLEEP.SYNCS 0x989680 ;  /* 0x009896800000895d */ /* 0x002fea0003900000 */
[----:B------:R-:W1:Y:S02]  /*8e20*/  @!P0 SYNCS.PHASECHK.TRANS64 P0, [R6+URZ], R5 ;  /* 0x00000005060085a7 */ /* 0x000e64000800007f */
[----:B-1----:R-:W-:Y:S05]  /*8e30*/  @!P0 BRA `(.L_x_170) ;  /* 0xfffffffc00f08947 */ /* 0x002fea000383ffff */
[----:B------:R-:W-:Y:S05]  /*8e40*/  BRA `(.L_x_201) ;  /* 0xfffffff000ec7947 */ /* 0x000fea000383ffff */
.L_x_171:
[----:B0-----:R0:W1:Y:S02]  /*8e50*/  SYNCS.PHASECHK.TRANS64.TRYWAIT P0, [R9+URZ], R4 ;  /* 0x00000004090075a7 */ /* 0x001064000800017f */
[----:B-1----:R-:W-:Y:S05]  /*8e60*/  @!P0 NANOSLEEP.SYNCS 0x989680 ;  /* 0x009896800000895d */ /* 0x002fea0003900000 */
[----:B------:R-:W1:Y:S02]  /*8e70*/  @!P0 SYNCS.PHASECHK.TRANS64 P0, [R9+URZ], R4 ;  /* 0x00000004090085a7 */ /* 0x000e64000800007f */
[----:B-1----:R-:W-:Y:S05]  /*8e80*/  @!P0 BRA `(.L_x_171) ;  /* 0xfffffffc00f08947 */ /* 0x002fea000383ffff */
[----:B------:R-:W-:Y:S05]  /*8e90*/  BRA `(.L_x_202) ;  /* 0xfffffff000fc7947 */ /* 0x000fea000383ffff */
.L_x_172:
[----:B0-----:R0:W1:Y:S02]  /*8ea0*/  SYNCS.PHASECHK.TRANS64.TRYWAIT P0, [R6+URZ], R5 ;  /* 0x00000005060075a7 */ /* 0x001064000800017f */
[----:B-1----:R-:W-:Y:S05]  /*8eb0*/  @!P0 NANOSLEEP.SYNCS 0x989680 ;  /* 0x009896800000895d */ /* 0x002fea0003900000 */
[----:B------:R-:W1:Y:S02]  /*8ec0*/  @!P0 SYNCS.PHASECHK.TRANS64 P0, [R6+URZ], R5 ;  /* 0x00000005060085a7 */ /* 0x000e64000800007f */
[----:B-1----:R-:W-:Y:S05]  /*8ed0*/  @!P0 BRA `(.L_x_172) ;  /* 0xfffffffc00f08947 */ /* 0x002fea000383ffff */
[----:B------:R-:W-:Y:S05]  /*8ee0*/  BRA `(.L_x_203) ;  /* 0xfffffff4000c7947 */ /* 0x000fea000383ffff */
.L_x_173:
[----:B0-----:R0:W1:Y:S02]  /*8ef0*/  SYNCS.PHASECHK.TRANS64.TRYWAIT P0, [R9+URZ], R4 ;  /* 0x00000004090075a7 */ /* 0x001064000800017f */
[----:B-1----:R-:W-:Y:S05]  /*8f00*/  @!P0 NANOSLEEP.SYNCS 0x989680 ;  /* 0x009896800000895d */ /* 0x002fea0003900000 */
[----:B------:R-:W1:Y:S02]  /*8f10*/  @!P0 SYNCS.PHASECHK.TRANS64 P0, [R9+URZ], R4 ;  /* 0x00000004090085a7 */ /* 0x000e64000800007f */
[----:B-1----:R-:W-:Y:S05]  /*8f20*/  @!P0 BRA `(.L_x_173) ;  /* 0xfffffffc00f08947 */ /* 0x002fea000383ffff */
[----:B------:R-:W-:Y:S05]  /*8f30*/  BRA `(.L_x_204) ;  /* 0xfffffff4001c7947 */ /* 0x000fea000383ffff */
.L_x_174:
[----:B0-----:R0:W1:Y:S02]  /*8f40*/  SYNCS.PHASECHK.TRANS64.TRYWAIT P0, [R6+URZ], R5 ;  /* 0x00000005060075a7 */ /* 0x001064000800017f */
[----:B-1----:R-:W-:Y:S05]  /*8f50*/  @!P0 NANOSLEEP.SYNCS 0x989680 ;  /* 0x009896800000895d */ /* 0x002fea0003900000 */
[----:B------:R-:W1:Y:S02]  /*8f60*/  @!P0 SYNCS.PHASECHK.TRANS64 P0, [R6+URZ], R5 ;  /* 0x00000005060085a7 */ /* 0x000e64000800007f */
[----:B-1----:R-:W-:Y:S05]  /*8f70*/  @!P0 BRA `(.L_x_174) ;  /* 0xfffffffc00f08947 */ /* 0x002fea000383ffff */
[----:B------:R-:W-:Y:S05]  /*8f80*/  BRA `(.L_x_205) ;  /* 0xfffffff4002c7947 */ /* 0x000fea000383ffff */
.L_x_175:
[----:B0-----:R0:W1:Y:S02]  /*8f90*/  SYNCS.PHASECHK.TRANS64.TRYWAIT P0, [R9+URZ], R4 ;  /* 0x00000004090075a7 */ /* 0x001064000800017f */
[----:B-1----:R-:W-:Y:S05]  /*8fa0*/  @!P0 NANOSLEEP.SYNCS 0x989680 ;  /* 0x009896800000895d */ /* 0x002fea0003900000 */
[----:B------:R-:W1:Y:S02]  /*8fb0*/  @!P0 SYNCS.PHASECHK.TRANS64 P0, [R9+URZ], R4 ;  /* 0x00000004090085a7 */ /* 0x000e64000800007f */
[----:B-1----:R-:W-:Y:S05]  /*8fc0*/  @!P0 BRA `(.L_x_175) ;  /* 0xfffffffc00f08947 */ /* 0x002fea000383ffff */
[----:B------:R-:W-:Y:S05]  /*8fd0*/  BRA `(.L_x_206) ;  /* 0xfffffff4003c7947 */ /* 0x000fea000383ffff */
.L_x_176:
[----:B0-----:R0:W1:Y:S02]  /*8fe0*/  SYNCS.PHASECHK.TRANS64.TRYWAIT P0, [R6+URZ], R5 ;  /* 0x00000005060075a7 */ /* 0x001064000800017f */
[----:B-1----:R-:W-:Y:S05]  /*8ff0*/  @!P0 NANOSLEEP.SYNCS 0x989680 ;  /* 0x009896800000895d */ /* 0x002fea0003900000 */
[----:B------:R-:W1:Y:S02]  /*9000*/  @!P0 SYNCS.PHASECHK.TRANS64 P0, [R6+URZ], R5 ;  /* 0x00000005060085a7 */ /* 0x000e64000800007f */
[----:B-1----:R-:W-:Y:S05]  /*9010*/  @!P0 BRA `(.L_x_176) ;  /* 0xfffffffc00f08947 */ /* 0x002fea000383ffff */
[----:B------:R-:W-:Y:S05]  /*9020*/  BRA `(.L_x_207) ;  /* 0xfffffff4004c7947 */ /* 0x000fea000383ffff */
.L_x_177:
[----:B0-----:R0:W1:Y:S02]  /*9030*/  SYNCS.PHASECHK.TRANS64.TRYWAIT P0, [R9+URZ], R4 ;  /* 0x00000004090075a7 */ /* 0x001064000800017f */
[----:B-1----:R-:W-:Y:S05]  /*9040*/  @!P0 NANOSLEEP.SYNCS 0x989680 ;  /* 0x009896800000895d */ /* 0x002fea0003900000 */
[----:B------:R-:W1:Y:S02]  /*9050*/  @!P0 SYNCS.PHASECHK.TRANS64 P0, [R9+URZ], R4 ;  /* 0x00000004090085a7 */ /* 0x000e64000800007f */
[----:B-1----:R-:W-:Y:S05]  /*9060*/  @!P0 BRA `(.L_x_177) ;  /* 0xfffffffc00f08947 */ /* 0x002fea000383ffff */
[----:B------:R-:W-:Y:S05]  /*9070*/  BRA `(.L_x_208) ;  /* 0xfffffff4005c7947 */ /* 0x000fea000383ffff */
.L_x_178:
[----:B0-----:R0:W1:Y:S02]  /*9080*/  SYNCS.PHASECHK.TRANS64.TRYWAIT P0, [R6+URZ], R5 ;  /* 0x00000005060075a7 */ /* 0x001064000800017f */
[----:B-1----:R-:W-:Y:S05]  /*9090*/  @!P0 NANOSLEEP.SYNCS 0x989680 ;  /* 0x009896800000895d */ /* 0x002fea0003900000 */
[----:B------:R-:W1:Y:S02]  /*90a0*/  @!P0 SYNCS.PHASECHK.TRANS64 P0, [R6+URZ], R5 ;  /* 0x00000005060085a7 */ /* 0x000e64000800007f */
[----:B-1----:R-:W-:Y:S05]  /*90b0*/  @!P0 BRA `(.L_x_178) ;  /* 0xfffffffc00f08947 */ /* 0x002fea000383ffff */
[----:B------:R-:W-:Y:S05]  /*90c0*/  BRA `(.L_x_209) ;  /* 0xfffffff4006c7947 */ /* 0x000fea000383ffff */
.L_x_179:
[----:B0-----:R0:W1:Y:S02]  /*90d0*/  SYNCS.PHASECHK.TRANS64.TRYWAIT P0, [R9+URZ], R4 ;  /* 0x00000004090075a7 */ /* 0x001064000800017f */
[----:B-1----:R-:W-:Y:S05]  /*90e0*/  @!P0 NANOSLEEP.SYNCS 0x989680 ;  /* 0x009896800000895d */ /* 0x002fea0003900000 */
[----:B------:R-:W1:Y:S02]  /*90f0*/  @!P0 SYNCS.PHASECHK.TRANS64 P0, [R9+URZ], R4 ;  /* 0x00000004090085a7 */ /* 0x000e64000800007f */
[----:B-1----:R-:W-:Y:S05]  /*9100*/  @!P0 BRA `(.L_x_179) ;  /* 0xfffffffc00f08947 */ /* 0x002fea000383ffff */
[----:B------:R-:W-:Y:S05]  /*9110*/  BRA `(.L_x_210) ;  /* 0xfffffff4007c7947 */ /* 0x000fea000383ffff */
.L_x_180:
[----:B0-----:R0:W1:Y:S02]  /*9120*/  SYNCS.PHASECHK.TRANS64.TRYWAIT P0, [R6+URZ], R5 ;  /* 0x00000005060075a7 */ /* 0x001064000800017f */
[----:B-1----:R-:W-:Y:S05]  /*9130*/  @!P0 NANOSLEEP.SYNCS 0x989680 ;  /* 0x009896800000895d */ /* 0x002fea0003900000 */
[----:B------:R-:W1:Y:S02]  /*9140*/  @!P0 SYNCS.PHASECHK.TRANS64 P0, [R6+URZ], R5 ;  /* 0x00000005060085a7 */ /* 0x000e64000800007f */
[----:B-1----:R-:W-:Y:S05]  /*9150*/  @!P0 BRA `(.L_x_180) ;  /* 0xfffffffc00f08947 */ /* 0x002fea000383ffff */
[----:B------:R-:W-:Y:S05]  /*9160*/  BRA `(.L_x_211) ;  /* 0xfffffff400847947 */ /* 0x000fea000383ffff */
.L_x_212:
[----:B------:R-:W-:-:S00]  /*9170*/  BRA `(.L_x_212) ;  /* 0xfffffffc00fc7947 */ /* 0x000fc0000383ffff */
[----:B------:R-:W-:-:S00]  /*9180*/  NOP ;  /* 0x0000000000007918 */ /* 0x000fc00000000000 */
[----:B------:R-:W-:-:S00]  /*9190*/  NOP ;  /* 0x0000000000007918 */ /* 0x000fc00000000000 */
[----:B------:R-:W-:-:S00]  /*91a0*/  NOP ;  /* 0x0000000000007918 */ /* 0x000fc00000000000 */
[----:B------:R-:W-:-:S00]  /*91b0*/  NOP ;  /* 0x0000000000007918 */ /* 0x000fc00000000000 */
[----:B------:R-:W-:-:S00]  /*91c0*/  NOP ;  /* 0x0000000000007918 */ /* 0x000fc00000000000 */
[----:B------:R-:W-:-:S00]  /*91d0*/  NOP ;  /* 0x0000000000007918 */ /* 0x000fc00000000000 */
[----:B------:R-:W-:-:S00]  /*91e0*/  NOP ;  /* 0x0000000000007918 */ /* 0x000fc00000000000 */
[----:B------:R-:W-:-:S00]  /*91f0*/  NOP ;  /* 0x0000000000007918 */ /* 0x000fc00000000000 */
.L_x_213:


//--------------------- .nv.shared._ZN7cutlass13device_kernelINS_4gemm6kernel13GemmUniversalIN4cute5tupleIJiiiiEEENS1_10collective13CollectiveMmaINS1_37MainloopSm90TmaGmmaWarpSpecializedFP8ILi22ENS5_IJNS4_1CILi2EEENSA_ILi1EEESC_EEENS1_32KernelTmaWarpSpecializedPingpongEEENS5_IJNSA_ILi64EEENSA_ILi96EEESG_EEENS_12float_e4m3_tENS5_IJlSC_lEEESJ_SK_NS4_8TiledMMAINS4_8MMA_AtomIJNS4_4SM904GMMA30MMA_64x96x32_F32E4M3E4M3_SS_TNILNSO_7ScaleInE1ELSQ_1EEEEEENS4_6LayoutINS5_IJSC_SC_SC_EEENS5_IJNSA_ILi0EEESV_SV_EEEEENS5_IJNS4_10UnderscoreESY_SY_EEEEENS4_13SM90_TMA_LOADENS4_14ComposedLayoutINS4_7SwizzleILi2ELi4ELi3EEENS4_18smem_ptr_flag_bitsILi8EEENST_INS5_IJNSA_ILi8EEESG_EEENS5_IJSG_SC_EEEEEEEvNS4_8identityENS4_23SM90_TMA_LOAD_MULTICASTES1B_vS1C_EENS_8epilogue10collective6detail29Sm90TmaWarpSpecializedAdapterINS1G_15DefaultEpilogueISJ_SK_SK_NS1F_6thread17LinearCombinationISJ_Li1EffLNS1K_9ScaleType4KindE0ELNS_15FloatRoundStyleE2ESJ_EENS1_15EpilogueDefaultEEEEEvvEEEEvNT_6ParamsE --------------------------
	.section	.nv.shared._ZN7cutlass13device_kernelINS_4gemm6kernel13GemmUniversalIN4cute5tupleIJiiiiEEENS1_10collective13CollectiveMmaINS1_37MainloopSm90TmaGmmaWarpSpecializedFP8ILi22ENS5_IJNS4_1CILi2EEENSA_ILi1EEESC_EEENS1_32KernelTmaWarpSpecializedPingpongEEENS5_IJNSA_ILi64EEENSA_ILi96EEESG_EEENS_12float_e4m3_tENS5_IJlSC_lEEESJ_SK_NS4_8TiledMMAINS4_8MMA_AtomIJNS4_4SM904GMMA30MMA_64x96x32_F32E4M3E4M3_SS_TNILNSO_7ScaleInE1ELSQ_1EEEEEENS4_6LayoutINS5_IJSC_SC_SC_EEENS5_IJNSA_ILi0EEESV_SV_EEEEENS5_IJNS4_10UnderscoreESY_SY_EEEEENS4_13SM90_TMA_LOADENS4_14ComposedLayoutINS4_7SwizzleILi2ELi4ELi3EEENS4_18smem_ptr_flag_bitsILi8EEENST_INS5_IJNSA_ILi8EEESG_EEENS5_IJSG_SC_EEEEEEEvNS4_8identityENS4_23SM90_TMA_LOAD_MULTICASTES1B_vS1C_EENS_8epilogue10collective6detail29Sm90TmaWarpSpecializedAdapterINS1G_15DefaultEpilogueISJ_SK_SK_NS1F_6thread17LinearCombinationISJ_Li1EffLNS1K_9ScaleType4KindE0ELNS_15FloatRoundStyleE2ESJ_EENS1_15EpilogueDefaultEEEEEvvEEEEvNT_6ParamsE,"aw",@nobits
	.sectionflags	@""
	.align	16
	.zero		1024


//--------------------- .nv.shared.reserved.0     --------------------------
	.section	.nv.shared.reserved.0,"aw",@nobits
	.weak		__nv_reservedSMEM_offset_0_alias
	.size		__nv_reservedSMEM_offset_0_alias, 0, 0
	.other		__nv_reservedSMEM_offset_0_alias,@"STO_CUDA_RESERVED_SHARED STV_DEFAULT"
__nv_reservedSMEM_offset_0_alias:
	.zero		0


//--------------------- .nv.global                --------------------------
	.section	.nv.global,"aw",@nobits
.nv.global:
	.type		_ZN39_INTERNAL_d616ddd0_4_k_cu_62166104_36914cute1_E,@object
	.size		_ZN39_INTERNAL_d616ddd0_4_k_cu_62166104_36914cute1_E,(_ZN39_INTERNAL_d616ddd0_4_k_cu_62166104_36914cuda3std3__45__cpo6cbeginE - _ZN39_INTERNAL_d616ddd0_4_k_cu_62166104_36914cute1_E)
_ZN39_INTERNAL_d616ddd0_4_k_cu_62166104_36914cute1_E:
	.zero		1
	.type		_ZN39_INTERNAL_d616ddd0_4_k_cu_62166104_36914cuda3std3__45__cpo6cbeginE,@object
	.size		_ZN39_INTERNAL_d616ddd0_4_k_cu_62166104_36914cuda3std3__45__cpo6cbeginE,(_ZN39_INTERNAL_d616ddd0_4_k_cu_62166104_36914cuda3std3__48in_placeE - _ZN39_INTERNAL_d616ddd0_4_k_cu_62166104_36914cuda3std3__45__cpo6cbeginE)
_ZN39_INTERNAL_d616ddd0_4_k_cu_62166104_36914cuda3std3__45__cpo6cbeginE:
	.zero		1
	.type		_ZN39_INTERNAL_d616ddd0_4_k_cu_62166104_36914cuda3std3__48in_placeE,@object
	.size		_ZN39_INTERNAL_d616ddd0_4_k_cu_62166104_36914cuda3std3__48in_placeE,(_ZN39_INTERNAL_d616ddd0_4_k_cu_62166104_36914cuda3std6ranges3__45__cpo9iter_moveE - _ZN39_INTERNAL_d616ddd0_4_k_cu_62166104_36914cuda3std3__48in_placeE)
_ZN39_INTERNAL_d616ddd0_4_k_cu_62166104_36914cuda3std3__48in_placeE:
	.zero		1
	.type		_ZN39_INTERNAL_d616ddd0_4_k_cu_62166104_36914cuda3std6ranges3__45__cpo9iter_moveE,@object
	.size		_ZN39_INTERNAL_d616ddd0_4_k_cu_62166104_36914cuda3std6ranges3__45__cpo9iter_moveE,(_ZN39_INTERNAL_d616ddd0_4_k_cu_62166104_36914cuda3std3__45__cpo5beginE - _ZN39_INTERNAL_d616ddd0_4_k_cu_62166104_36914cuda3std6ranges3__45__cpo9iter_moveE)
_ZN39_INTERNAL_d616ddd0_4_k_cu_62166104_36914cuda3std6ranges3__45__cpo9iter_moveE:
	.zero		1
	.type		_ZN39_INTERNAL_d616ddd0_4_k_cu_62166104_36914cuda3std3__45__cpo5beginE,@object
	.size		_ZN39_INTERNAL_d616ddd0_4_k_cu_62166104_36914cuda3std3__45__cpo5beginE,(_ZN39_INTERNAL_d616ddd0_4_k_cu_62166104_36914cuda3std3__441_GLOBAL__N__d616ddd0_4_k_cu_62166104_36916ignoreE - _ZN39_INTERNAL_d616ddd0_4_k_cu_62166104_36914cuda3std3__45__cpo5beginE)
_ZN39_INTERNAL_d616ddd0_4_k_cu_62166104_36914cuda3std3__45__cpo5beginE:
	.zero		1
	.type		_ZN39_INTERNAL_d616ddd0_4_k_cu_62166104_36914cuda3std3__441_GLOBAL__N__d616ddd0_4_k_cu_62166104_36916ignoreE,@object
	.size		_ZN39_INTERNAL_d616ddd0_4_k_cu_62166104_36914cuda3std3__441_GLOBAL__N__d616ddd0_4_k_cu_62166104_36916ignoreE,(_ZN39_INTERNAL_d616ddd0_4_k_cu_62166104_36914cute7productE - _ZN39_INTERNAL_d616ddd0_4_k_cu_62166104_36914cuda3std3__441_GLOBAL__N__d616ddd0_4_k_cu_62166104_36916ignoreE)
_ZN39_INTERNAL_d616ddd0_4_k_cu_62166104_36914cuda3std3__441_GLOBAL__N__d616ddd0_4_k_cu_62166104_36916ignoreE:
	.zero		1
	.type		_ZN39_INTERNAL_d616ddd0_4_k_cu_62166104_36914cute7productE,@object
	.size		_ZN39_INTERNAL_d616ddd0_4_k_cu_62166104_36914cute7productE,(_ZN39_INTERNAL_d616ddd0_4_k_cu_62166104_36914cuda3std3__45__cpo3endE - _ZN39_INTERNAL_d616ddd0_4_k_cu_62166104_36914cute7productE)
_ZN39_INTERNAL_d616ddd0_4_k_cu_62166104_36914cute7productE:
	.zero		1
	.type		_ZN39_INTERNAL_d616ddd0_4_k_cu_62166104_36914cuda3std3__45__cpo3endE,@object
	.size		_ZN39_INTERNAL_d616ddd0_4_k_cu_62166104_36914cuda3std3__45__cpo3endE,(_ZN39_INTERNAL_d616ddd0_4_k_cu_62166104_36914cuda3std3__419piecewise_constructE - _ZN39_INTERNAL_d616ddd0_4_k_cu_62166104_36914cuda3std3__45__cpo3endE)
_ZN39_INTERNAL_d616ddd0_4_k_cu_62166104_36914cuda3std3__45__cpo3endE:
	.zero		1
	.type		_ZN39_INTERNAL_d616ddd0_4_k_cu_62166104_36914cuda3std3__419piecewise_constructE,@object
	.size		_ZN39_INTERNAL_d616ddd0_4_k_cu_62166104_36914cuda3std3__419piecewise_constructE,(_ZN39_INTERNAL_d616ddd0_4_k_cu_62166104_36914cuda3std3__45__cpo4cendE - _ZN39_INTERNAL_d616ddd0_4_k_cu_62166104_36914cuda3std3__419piecewise_constructE)
_ZN39_INTERNAL_d616ddd0_4_k_cu_62166104_36914cuda3std3__419piecewise_constructE:
	.zero		1
	.type		_ZN39_INTERNAL_d616ddd0_4_k_cu_62166104_36914cuda3std3__45__cpo4cendE,@object
	.size		_ZN39_INTERNAL_d616ddd0_4_k_cu_62166104_36914cuda3std3__45__cpo4cendE,(_ZN39_INTERNAL_d616ddd0_4_k_cu_62166104_36914cuda3std6ranges3__45__cpo4swapE - _ZN39_INTERNAL_d616ddd0_4_k_cu_62166104_36914cuda3std3__45__cpo4cendE)
_ZN39_INTERNAL_d616ddd0_4_k_cu_62166104_36914cuda3std3__45__cpo4cendE:
	.zero		1
	.type		_ZN39_INTERNAL_d616ddd0_4_k_cu_62166104_36914cuda3std6ranges3__45__cpo4swapE,@object
	.size		_ZN39_INTERNAL_d616ddd0_4_k_cu_62166104_36914cuda3std6ranges3__45__cpo4swapE,(.L_7 - _ZN39_INTERNAL_d616ddd0_4_k_cu_62166104_36914cuda3std6ranges3__45__cpo4swapE)
_ZN39_INTERNAL_d616ddd0_4_k_cu_62166104_36914cuda3std6ranges3__45__cpo4swapE:
	.zero		1
.L_7:


//--------------------- .nv.constant0._ZN7cutlass13device_kernelINS_4gemm6kernel13GemmUniversalIN4cute5tupleIJiiiiEEENS1_10collective13CollectiveMmaINS1_37MainloopSm90TmaGmmaWarpSpecializedFP8ILi22ENS5_IJNS4_1CILi2EEENSA_ILi1EEESC_EEENS1_32KernelTmaWarpSpecializedPingpongEEENS5_IJNSA_ILi64EEENSA_ILi96EEESG_EEENS_12float_e4m3_tENS5_IJlSC_lEEESJ_SK_NS4_8TiledMMAINS4_8MMA_AtomIJNS4_4SM904GMMA30MMA_64x96x32_F32E4M3E4M3_SS_TNILNSO_7ScaleInE1ELSQ_1EEEEEENS4_6LayoutINS5_IJSC_SC_SC_EEENS5_IJNSA_ILi0EEESV_SV_EEEEENS5_IJNS4_10UnderscoreESY_SY_EEEEENS4_13SM90_TMA_LOADENS4_14ComposedLayoutINS4_7SwizzleILi2ELi4ELi3EEENS4_18smem_ptr_flag_bitsILi8EEENST_INS5_IJNSA_ILi8EEESG_EEENS5_IJSG_SC_EEEEEEEvNS4_8identityENS4_23SM90_TMA_LOAD_MULTICASTES1B_vS1C_EENS_8epilogue10collective6detail29Sm90TmaWarpSpecializedAdapterINS1G_15DefaultEpilogueISJ_SK_SK_NS1F_6thread17LinearCombinationISJ_Li1EffLNS1K_9ScaleType4KindE0ELNS_15FloatRoundStyleE2ESJ_EENS1_15EpilogueDefaultEEEEEvvEEEEvNT_6ParamsE --------------------------
	.section	.nv.constant0._ZN7cutlass13device_kernelINS_4gemm6kernel13GemmUniversalIN4cute5tupleIJiiiiEEENS1_10collective13CollectiveMmaINS1_37MainloopSm90TmaGmmaWarpSpecializedFP8ILi22ENS5_IJNS4_1CILi2EEENSA_ILi1EEESC_EEENS1_32KernelTmaWarpSpecializedPingpongEEENS5_IJNSA_ILi64EEENSA_ILi96EEESG_EEENS_12float_e4m3_tENS5_IJlSC_lEEESJ_SK_NS4_8TiledMMAINS4_8MMA_AtomIJNS4_4SM904GMMA30MMA_64x96x32_F32E4M3E4M3_SS_TNILNSO_7ScaleInE1ELSQ_1EEEEEENS4_6LayoutINS5_IJSC_SC_SC_EEENS5_IJNSA_ILi0EEESV_SV_EEEEENS5_IJNS4_10UnderscoreESY_SY_EEEEENS4_13SM90_TMA_LOADENS4_14ComposedLayoutINS4_7SwizzleILi2ELi4ELi3EEENS4_18smem_ptr_flag_bitsILi8EEENST_INS5_IJNSA_ILi8EEESG_EEENS5_IJSG_SC_EEEEEEEvNS4_8identityENS4_23SM90_TMA_LOAD_MULTICASTES1B_vS1C_EENS_8epilogue10collective6detail29Sm90TmaWarpSpecializedAdapterINS1G_15DefaultEpilogueISJ_SK_SK_NS1F_6thread17LinearCombinationISJ_Li1EffLNS1K_9ScaleType4KindE0ELNS_15FloatRoundStyleE2ESJ_EENS1_15EpilogueDefaultEEEEEvvEEEEvNT_6ParamsE,"a",@progbits
	.sectionflags	@""
	.align	4
.nv.constant0._ZN7cutlass13device_kernelINS_4gemm6kernel13GemmUniversalIN4cute5tupleIJiiiiEEENS1_10collective13CollectiveMmaINS1_37MainloopSm90TmaGmmaWarpSpecializedFP8ILi22ENS5_IJNS4_1CILi2EEENSA_ILi1EEESC_EEENS1_32KernelTmaWarpSpecializedPingpongEEENS5_IJNSA_ILi64EEENSA_ILi96EEESG_EEENS_12float_e4m3_tENS5_IJlSC_lEEESJ_SK_NS4_8TiledMMAINS4_8MMA_AtomIJNS4_4SM904GMMA30MMA_64x96x32_F32E4M3E4M3_SS_TNILNSO_7ScaleInE1ELSQ_1EEEEEENS4_6LayoutINS5_IJSC_SC_SC_EEENS5_IJNSA_ILi0EEESV_SV_EEEEENS5_IJNS4_10UnderscoreESY_SY_EEEEENS4_13SM90_TMA_LOADENS4_14ComposedLayoutINS4_7SwizzleILi2ELi4ELi3EEENS4_18smem_ptr_flag_bitsILi8EEENST_INS5_IJNSA_ILi8EEESG_EEENS5_IJSG_SC_EEEEEEEvNS4_8identityENS4_23SM90_TMA_LOAD_MULTICASTES1B_vS1C_EENS_8epilogue10collective6detail29Sm90TmaWarpSpecializedAdapterINS1G_15DefaultEpilogueISJ_SK_SK_NS1F_6thread17LinearCombinationISJ_Li1EffLNS1K_9ScaleType4KindE0ELNS_15FloatRoundStyleE2ESJ_EENS1_15EpilogueDefaultEEEEEvvEEEEvNT_6ParamsE:
	.zero		1664


//--------------------- SYMBOLS --------------------------

	.type		.nv.reservedSmem.offset0,@object
	.size		.nv.reservedSmem.offset0,0x4
